//
// Generated by NVIDIA NVVM Compiler
//
// Compiler Build ID: CL-36424714
// Cuda compilation tools, release 13.0, V13.0.88
// Based on NVVM 20.0.0
//

.version 9.0
.target sm_100
.address_size 64

	// .globl	_Z27median_filter_kernel_globalPKfPfiii

.visible .entry _Z27median_filter_kernel_globalPKfPfiii(
	.param .u64 .ptr .align 1 _Z27median_filter_kernel_globalPKfPfiii_param_0,
	.param .u64 .ptr .align 1 _Z27median_filter_kernel_globalPKfPfiii_param_1,
	.param .u32 _Z27median_filter_kernel_globalPKfPfiii_param_2,
	.param .u32 _Z27median_filter_kernel_globalPKfPfiii_param_3,
	.param .u32 _Z27median_filter_kernel_globalPKfPfiii_param_4
)
{
	.local .align 4 .b8 	__local_depot0[196];
	.reg .b64 	%SP;
	.reg .b64 	%SPL;
	.reg .pred 	%p<27>;
	.reg .b32 	%r<87>;
	.reg .b32 	%f<32>;
	.reg .b64 	%rd<25>;

	mov.u64 	%SPL, __local_depot0;
	ld.param.u64 	%rd10, [_Z27median_filter_kernel_globalPKfPfiii_param_0];
	ld.param.u64 	%rd9, [_Z27median_filter_kernel_globalPKfPfiii_param_1];
	ld.param.u32 	%r41, [_Z27median_filter_kernel_globalPKfPfiii_param_2];
	ld.param.u32 	%r42, [_Z27median_filter_kernel_globalPKfPfiii_param_3];
	ld.param.u32 	%r43, [_Z27median_filter_kernel_globalPKfPfiii_param_4];
	cvta.to.global.u64 	%rd1, %rd10;
	add.u64 	%rd2, %SPL, 0;
	mov.u32 	%r44, %ctaid.y;
	mov.u32 	%r45, %ntid.y;
	mov.u32 	%r46, %tid.y;
	mad.lo.s32 	%r1, %r44, %r45, %r46;
	mov.u32 	%r47, %ctaid.x;
	mov.u32 	%r48, %ntid.x;
	mov.u32 	%r49, %tid.x;
	mad.lo.s32 	%r2, %r47, %r48, %r49;
	setp.ge.s32 	%p1, %r1, %r41;
	setp.ge.s32 	%p2, %r2, %r42;
	or.pred  	%p3, %p1, %p2;
	@%p3 bra 	$L__BB0_36;
	add.s32 	%r51, %r43, -1;
	shr.u32 	%r52, %r51, 31;
	add.s32 	%r53, %r51, %r52;
	shr.s32 	%r54, %r53, 1;
	sub.s32 	%r55, %r1, %r54;
	max.s32 	%r74, %r55, 0;
	add.s32 	%r56, %r41, -1;
	add.s32 	%r57, %r54, %r1;
	min.s32 	%r4, %r56, %r57;
	sub.s32 	%r58, %r2, %r54;
	max.s32 	%r5, %r58, 0;
	add.s32 	%r59, %r42, -1;
	add.s32 	%r60, %r54, %r2;
	min.s32 	%r6, %r59, %r60;
	setp.gt.s32 	%p4, %r74, %r4;
	mov.b32 	%r78, 0;
	@%p4 bra 	$L__BB0_11;
	add.s32 	%r7, %r6, 1;
	sub.s32 	%r62, %r7, %r5;
	sub.s32 	%r8, %r6, %r5;
	and.b32  	%r9, %r62, 3;
	add.s32 	%r10, %r5, 1;
	add.s32 	%r11, %r5, 2;
	add.s32 	%r12, %r5, 3;
	mov.b32 	%r78, 0;
$L__BB0_3:
	mov.u32 	%r14, %r78;
	mov.u32 	%r13, %r74;
	setp.lt.s32 	%p5, %r6, %r5;
	@%p5 bra 	$L__BB0_10;
	setp.eq.s32 	%p6, %r9, 0;
	mul.lo.s32 	%r15, %r13, %r42;
	mov.u32 	%r76, %r5;
	mov.u32 	%r78, %r14;
	@%p6 bra 	$L__BB0_8;
	setp.eq.s32 	%p7, %r9, 1;
	add.s32 	%r64, %r5, %r15;
	mul.wide.s32 	%rd12, %r64, 4;
	add.s64 	%rd3, %rd1, %rd12;
	ld.global.f32 	%f17, [%rd3];
	add.s32 	%r78, %r14, 1;
	mul.wide.s32 	%rd13, %r14, 4;
	add.s64 	%rd4, %rd2, %rd13;
	st.local.f32 	[%rd4], %f17;
	mov.u32 	%r76, %r10;
	@%p7 bra 	$L__BB0_8;
	setp.eq.s32 	%p8, %r9, 2;
	ld.global.f32 	%f18, [%rd3+4];
	add.s32 	%r78, %r14, 2;
	st.local.f32 	[%rd4+4], %f18;
	mov.u32 	%r76, %r11;
	@%p8 bra 	$L__BB0_8;
	ld.global.f32 	%f19, [%rd3+8];
	add.s32 	%r78, %r14, 3;
	st.local.f32 	[%rd4+8], %f19;
	mov.u32 	%r76, %r12;
$L__BB0_8:
	setp.lt.u32 	%p9, %r8, 3;
	@%p9 bra 	$L__BB0_10;
$L__BB0_9:
	add.s32 	%r65, %r76, %r15;
	mul.wide.s32 	%rd14, %r65, 4;
	add.s64 	%rd15, %rd1, %rd14;
	ld.global.f32 	%f20, [%rd15];
	mul.wide.s32 	%rd16, %r78, 4;
	add.s64 	%rd17, %rd2, %rd16;
	st.local.f32 	[%rd17], %f20;
	ld.global.f32 	%f21, [%rd15+4];
	st.local.f32 	[%rd17+4], %f21;
	ld.global.f32 	%f22, [%rd15+8];
	st.local.f32 	[%rd17+8], %f22;
	ld.global.f32 	%f23, [%rd15+12];
	add.s32 	%r78, %r78, 4;
	st.local.f32 	[%rd17+12], %f23;
	add.s32 	%r76, %r76, 4;
	setp.ne.s32 	%p10, %r76, %r7;
	@%p10 bra 	$L__BB0_9;
$L__BB0_10:
	add.s32 	%r74, %r13, 1;
	setp.lt.s32 	%p11, %r13, %r4;
	@%p11 bra 	$L__BB0_3;
$L__BB0_11:
	add.s32 	%r23, %r78, -1;
	setp.lt.s32 	%p12, %r78, 2;
	@%p12 bra 	$L__BB0_35;
	add.s32 	%r24, %r78, -2;
	add.s64 	%rd5, %rd2, 8;
	mov.b32 	%r84, 0;
	mov.u32 	%r83, %r23;
$L__BB0_13:
	sub.s32 	%r67, %r84, %r78;
	setp.gt.s32 	%p13, %r67, -2;
	@%p13 bra 	$L__BB0_34;
	and.b32  	%r33, %r83, 3;
	sub.s32 	%r69, %r24, %r84;
	setp.lt.u32 	%p14, %r69, 3;
	mov.b32 	%r86, 0;
	@%p14 bra 	$L__BB0_25;
	and.b32  	%r86, %r83, -4;
	ld.local.f32 	%f25, [%rd2];
	neg.s32 	%r85, %r86;
	mov.u64 	%rd24, %rd5;
$L__BB0_16:
	ld.local.f32 	%f26, [%rd24+-4];
	setp.leu.f32 	%p15, %f25, %f26;
	@%p15 bra 	$L__BB0_18;
	st.local.f32 	[%rd24+-8], %f26;
	st.local.f32 	[%rd24+-4], %f25;
	mov.f32 	%f26, %f25;
$L__BB0_18:
	ld.local.f32 	%f27, [%rd24];
	setp.leu.f32 	%p16, %f26, %f27;
	@%p16 bra 	$L__BB0_20;
	st.local.f32 	[%rd24+-4], %f27;
	st.local.f32 	[%rd24], %f26;
	mov.f32 	%f27, %f26;
$L__BB0_20:
	ld.local.f32 	%f28, [%rd24+4];
	setp.leu.f32 	%p17, %f27, %f28;
	@%p17 bra 	$L__BB0_22;
	st.local.f32 	[%rd24], %f28;
	st.local.f32 	[%rd24+4], %f27;
	mov.f32 	%f28, %f27;
$L__BB0_22:
	ld.local.f32 	%f25, [%rd24+8];
	setp.leu.f32 	%p18, %f28, %f25;
	@%p18 bra 	$L__BB0_24;
	st.local.f32 	[%rd24+4], %f25;
	st.local.f32 	[%rd24+8], %f28;
	mov.f32 	%f25, %f28;
$L__BB0_24:
	add.s32 	%r85, %r85, 4;
	add.s64 	%rd24, %rd24, 16;
	setp.ne.s32 	%p19, %r85, 0;
	@%p19 bra 	$L__BB0_16;
$L__BB0_25:
	setp.eq.s32 	%p20, %r33, 0;
	@%p20 bra 	$L__BB0_34;
	mul.wide.u32 	%rd18, %r86, 4;
	add.s64 	%rd8, %rd2, %rd18;
	ld.local.f32 	%f11, [%rd8];
	ld.local.f32 	%f30, [%rd8+4];
	setp.leu.f32 	%p21, %f11, %f30;
	@%p21 bra 	$L__BB0_28;
	st.local.f32 	[%rd8], %f30;
	st.local.f32 	[%rd8+4], %f11;
	mov.f32 	%f30, %f11;
$L__BB0_28:
	setp.eq.s32 	%p22, %r33, 1;
	@%p22 bra 	$L__BB0_34;
	ld.local.f32 	%f31, [%rd8+8];
	setp.leu.f32 	%p23, %f30, %f31;
	@%p23 bra 	$L__BB0_31;
	st.local.f32 	[%rd8+4], %f31;
	st.local.f32 	[%rd8+8], %f30;
	mov.f32 	%f31, %f30;
$L__BB0_31:
	setp.eq.s32 	%p24, %r33, 2;
	@%p24 bra 	$L__BB0_34;
	ld.local.f32 	%f16, [%rd8+12];
	setp.leu.f32 	%p25, %f31, %f16;
	@%p25 bra 	$L__BB0_34;
	st.local.f32 	[%rd8+8], %f16;
	st.local.f32 	[%rd8+12], %f31;
$L__BB0_34:
	add.s32 	%r84, %r84, 1;
	add.s32 	%r83, %r83, -1;
	setp.ne.s32 	%p26, %r84, %r23;
	@%p26 bra 	$L__BB0_13;
$L__BB0_35:
	shr.u32 	%r70, %r78, 31;
	add.s32 	%r71, %r78, %r70;
	shr.s32 	%r72, %r71, 1;
	mul.wide.s32 	%rd19, %r72, 4;
	add.s64 	%rd20, %rd2, %rd19;
	ld.local.f32 	%f24, [%rd20];
	mad.lo.s32 	%r73, %r42, %r1, %r2;
	cvta.to.global.u64 	%rd21, %rd9;
	mul.wide.s32 	%rd22, %r73, 4;
	add.s64 	%rd23, %rd21, %rd22;
	st.global.f32 	[%rd23], %f24;
$L__BB0_36:
	ret;

}
	// .globl	_Z28median_filter_kernel_textureyPfiii
.visible .entry _Z28median_filter_kernel_textureyPfiii(
	.param .u64 _Z28median_filter_kernel_textureyPfiii_param_0,
	.param .u64 .ptr .align 1 _Z28median_filter_kernel_textureyPfiii_param_1,
	.param .u32 _Z28median_filter_kernel_textureyPfiii_param_2,
	.param .u32 _Z28median_filter_kernel_textureyPfiii_param_3,
	.param .u32 _Z28median_filter_kernel_textureyPfiii_param_4
)
{
	.local .align 4 .b8 	__local_depot1[196];
	.reg .b64 	%SP;
	.reg .b64 	%SPL;
	.reg .pred 	%p<29>;
	.reg .b32 	%r<115>;
	.reg .b32 	%f<101>;
	.reg .b64 	%rd<24>;

	mov.u64 	%SPL, __local_depot1;
	ld.param.u64 	%rd6, [_Z28median_filter_kernel_textureyPfiii_param_0];
	ld.param.u64 	%rd7, [_Z28median_filter_kernel_textureyPfiii_param_1];
	ld.param.u32 	%r50, [_Z28median_filter_kernel_textureyPfiii_param_2];
	ld.param.u32 	%r51, [_Z28median_filter_kernel_textureyPfiii_param_3];
	ld.param.u32 	%r52, [_Z28median_filter_kernel_textureyPfiii_param_4];
	add.u64 	%rd1, %SPL, 0;
	mov.u32 	%r53, %ctaid.y;
	mov.u32 	%r54, %ntid.y;
	mov.u32 	%r55, %tid.y;
	mad.lo.s32 	%r1, %r53, %r54, %r55;
	mov.u32 	%r56, %ctaid.x;
	mov.u32 	%r57, %ntid.x;
	mov.u32 	%r58, %tid.x;
	mad.lo.s32 	%r2, %r56, %r57, %r58;
	setp.ge.s32 	%p1, %r1, %r50;
	setp.ge.s32 	%p2, %r2, %r51;
	or.pred  	%p3, %p1, %p2;
	@%p3 bra 	$L__BB1_41;
	add.s32 	%r60, %r52, -1;
	shr.u32 	%r61, %r60, 31;
	add.s32 	%r62, %r60, %r61;
	shr.s32 	%r63, %r62, 1;
	sub.s32 	%r64, %r1, %r63;
	max.s32 	%r95, %r64, 0;
	add.s32 	%r65, %r50, -1;
	add.s32 	%r66, %r63, %r1;
	min.s32 	%r4, %r65, %r66;
	sub.s32 	%r67, %r2, %r63;
	max.s32 	%r5, %r67, 0;
	add.s32 	%r68, %r51, -1;
	add.s32 	%r69, %r63, %r2;
	min.s32 	%r6, %r68, %r69;
	setp.gt.s32 	%p4, %r95, %r4;
	mov.b32 	%r110, 0;
	@%p4 bra 	$L__BB1_16;
	sub.s32 	%r7, %r6, %r5;
	add.s32 	%r71, %r7, 1;
	and.b32  	%r8, %r71, 7;
	add.s32 	%r9, %r8, -1;
	and.b32  	%r10, %r71, 3;
	and.b32  	%r11, %r71, -8;
	and.b32  	%r12, %r71, 1;
	mov.b32 	%r110, 0;
$L__BB1_3:
	mov.u32 	%r13, %r95;
	setp.lt.s32 	%p5, %r6, %r5;
	@%p5 bra 	$L__BB1_15;
	setp.lt.u32 	%p6, %r7, 7;
	cvt.rn.f32.u32 	%f1, %r13;
	mov.u32 	%r102, %r5;
	@%p6 bra 	$L__BB1_7;
	mov.b32 	%r100, 0;
	mov.u32 	%r102, %r5;
$L__BB1_6:
	.pragma "nounroll";
	cvt.rn.f32.u32 	%f18, %r102;
	tex.2d.v4.f32.f32 	{%f19, %f20, %f21, %f22}, [%rd6, {%f18, %f1}];
	mul.wide.s32 	%rd9, %r110, 4;
	add.s64 	%rd10, %rd1, %rd9;
	st.local.f32 	[%rd10], %f19;
	add.s32 	%r74, %r102, 1;
	cvt.rn.f32.u32 	%f23, %r74;
	tex.2d.v4.f32.f32 	{%f24, %f25, %f26, %f27}, [%rd6, {%f23, %f1}];
	st.local.f32 	[%rd10+4], %f24;
	add.s32 	%r75, %r102, 2;
	cvt.rn.f32.u32 	%f28, %r75;
	tex.2d.v4.f32.f32 	{%f29, %f30, %f31, %f32}, [%rd6, {%f28, %f1}];
	st.local.f32 	[%rd10+8], %f29;
	add.s32 	%r76, %r102, 3;
	cvt.rn.f32.u32 	%f33, %r76;
	tex.2d.v4.f32.f32 	{%f34, %f35, %f36, %f37}, [%rd6, {%f33, %f1}];
	st.local.f32 	[%rd10+12], %f34;
	add.s32 	%r77, %r102, 4;
	cvt.rn.f32.u32 	%f38, %r77;
	tex.2d.v4.f32.f32 	{%f39, %f40, %f41, %f42}, [%rd6, {%f38, %f1}];
	st.local.f32 	[%rd10+16], %f39;
	add.s32 	%r78, %r102, 5;
	cvt.rn.f32.u32 	%f43, %r78;
	tex.2d.v4.f32.f32 	{%f44, %f45, %f46, %f47}, [%rd6, {%f43, %f1}];
	st.local.f32 	[%rd10+20], %f44;
	add.s32 	%r79, %r102, 6;
	cvt.rn.f32.u32 	%f48, %r79;
	tex.2d.v4.f32.f32 	{%f49, %f50, %f51, %f52}, [%rd6, {%f48, %f1}];
	st.local.f32 	[%rd10+24], %f49;
	add.s32 	%r80, %r102, 7;
	cvt.rn.f32.u32 	%f53, %r80;
	tex.2d.v4.f32.f32 	{%f54, %f55, %f56, %f57}, [%rd6, {%f53, %f1}];
	add.s32 	%r110, %r110, 8;
	st.local.f32 	[%rd10+28], %f54;
	add.s32 	%r102, %r102, 8;
	add.s32 	%r100, %r100, 8;
	setp.ne.s32 	%p7, %r100, %r11;
	@%p7 bra 	$L__BB1_6;
$L__BB1_7:
	setp.eq.s32 	%p8, %r8, 0;
	@%p8 bra 	$L__BB1_15;
	setp.lt.u32 	%p9, %r9, 3;
	@%p9 bra 	$L__BB1_10;
	cvt.rn.f32.u32 	%f58, %r102;
	tex.2d.v4.f32.f32 	{%f59, %f60, %f61, %f62}, [%rd6, {%f58, %f1}];
	mul.wide.s32 	%rd11, %r110, 4;
	add.s64 	%rd12, %rd1, %rd11;
	st.local.f32 	[%rd12], %f59;
	add.s32 	%r82, %r102, 1;
	cvt.rn.f32.u32 	%f63, %r82;
	tex.2d.v4.f32.f32 	{%f64, %f65, %f66, %f67}, [%rd6, {%f63, %f1}];
	st.local.f32 	[%rd12+4], %f64;
	add.s32 	%r83, %r102, 2;
	cvt.rn.f32.u32 	%f68, %r83;
	tex.2d.v4.f32.f32 	{%f69, %f70, %f71, %f72}, [%rd6, {%f68, %f1}];
	st.local.f32 	[%rd12+8], %f69;
	add.s32 	%r84, %r102, 3;
	cvt.rn.f32.u32 	%f73, %r84;
	tex.2d.v4.f32.f32 	{%f74, %f75, %f76, %f77}, [%rd6, {%f73, %f1}];
	st.local.f32 	[%rd12+12], %f74;
	add.s32 	%r110, %r110, 4;
	add.s32 	%r102, %r102, 4;
$L__BB1_10:
	setp.eq.s32 	%p10, %r10, 0;
	@%p10 bra 	$L__BB1_15;
	setp.eq.s32 	%p11, %r10, 1;
	@%p11 bra 	$L__BB1_13;
	cvt.rn.f32.u32 	%f78, %r102;
	tex.2d.v4.f32.f32 	{%f79, %f80, %f81, %f82}, [%rd6, {%f78, %f1}];
	mul.wide.s32 	%rd13, %r110, 4;
	add.s64 	%rd14, %rd1, %rd13;
	st.local.f32 	[%rd14], %f79;
	add.s32 	%r86, %r102, 1;
	cvt.rn.f32.u32 	%f83, %r86;
	tex.2d.v4.f32.f32 	{%f84, %f85, %f86, %f87}, [%rd6, {%f83, %f1}];
	st.local.f32 	[%rd14+4], %f84;
	add.s32 	%r110, %r110, 2;
	add.s32 	%r102, %r102, 2;
$L__BB1_13:
	setp.eq.s32 	%p12, %r12, 0;
	@%p12 bra 	$L__BB1_15;
	cvt.rn.f32.u32 	%f88, %r102;
	tex.2d.v4.f32.f32 	{%f89, %f90, %f91, %f92}, [%rd6, {%f88, %f1}];
	add.s32 	%r37, %r110, 1;
	mul.wide.s32 	%rd15, %r110, 4;
	add.s64 	%rd16, %rd1, %rd15;
	st.local.f32 	[%rd16], %f89;
	mov.u32 	%r110, %r37;
$L__BB1_15:
	add.s32 	%r95, %r13, 1;
	setp.lt.s32 	%p13, %r13, %r4;
	@%p13 bra 	$L__BB1_3;
$L__BB1_16:
	add.s32 	%r16, %r110, -1;
	setp.lt.s32 	%p14, %r110, 2;
	@%p14 bra 	$L__BB1_40;
	add.s32 	%r17, %r110, -2;
	add.s64 	%rd2, %rd1, 8;
	mov.b32 	%r112, 0;
	mov.u32 	%r111, %r16;
$L__BB1_18:
	sub.s32 	%r88, %r112, %r110;
	setp.gt.s32 	%p15, %r88, -2;
	@%p15 bra 	$L__BB1_39;
	and.b32  	%r42, %r111, 3;
	sub.s32 	%r90, %r17, %r112;
	setp.lt.u32 	%p16, %r90, 3;
	mov.b32 	%r114, 0;
	@%p16 bra 	$L__BB1_30;
	and.b32  	%r114, %r111, -4;
	ld.local.f32 	%f94, [%rd1];
	neg.s32 	%r113, %r114;
	mov.u64 	%rd23, %rd2;
$L__BB1_21:
	ld.local.f32 	%f95, [%rd23+-4];
	setp.leu.f32 	%p17, %f94, %f95;
	@%p17 bra 	$L__BB1_23;
	st.local.f32 	[%rd23+-8], %f95;
	st.local.f32 	[%rd23+-4], %f94;
	mov.f32 	%f95, %f94;
$L__BB1_23:
	ld.local.f32 	%f96, [%rd23];
	setp.leu.f32 	%p18, %f95, %f96;
	@%p18 bra 	$L__BB1_25;
	st.local.f32 	[%rd23+-4], %f96;
	st.local.f32 	[%rd23], %f95;
	mov.f32 	%f96, %f95;
$L__BB1_25:
	ld.local.f32 	%f97, [%rd23+4];
	setp.leu.f32 	%p19, %f96, %f97;
	@%p19 bra 	$L__BB1_27;
	st.local.f32 	[%rd23], %f97;
	st.local.f32 	[%rd23+4], %f96;
	mov.f32 	%f97, %f96;
$L__BB1_27:
	ld.local.f32 	%f94, [%rd23+8];
	setp.leu.f32 	%p20, %f97, %f94;
	@%p20 bra 	$L__BB1_29;
	st.local.f32 	[%rd23+4], %f94;
	st.local.f32 	[%rd23+8], %f97;
	mov.f32 	%f94, %f97;
$L__BB1_29:
	add.s32 	%r113, %r113, 4;
	add.s64 	%rd23, %rd23, 16;
	setp.ne.s32 	%p21, %r113, 0;
	@%p21 bra 	$L__BB1_21;
$L__BB1_30:
	setp.eq.s32 	%p22, %r42, 0;
	@%p22 bra 	$L__BB1_39;
	mul.wide.u32 	%rd17, %r114, 4;
	add.s64 	%rd5, %rd1, %rd17;
	ld.local.f32 	%f12, [%rd5];
	ld.local.f32 	%f99, [%rd5+4];
	setp.leu.f32 	%p23, %f12, %f99;
	@%p23 bra 	$L__BB1_33;
	st.local.f32 	[%rd5], %f99;
	st.local.f32 	[%rd5+4], %f12;
	mov.f32 	%f99, %f12;
$L__BB1_33:
	setp.eq.s32 	%p24, %r42, 1;
	@%p24 bra 	$L__BB1_39;
	ld.local.f32 	%f100, [%rd5+8];
	setp.leu.f32 	%p25, %f99, %f100;
	@%p25 bra 	$L__BB1_36;
	st.local.f32 	[%rd5+4], %f100;
	st.local.f32 	[%rd5+8], %f99;
	mov.f32 	%f100, %f99;
$L__BB1_36:
	setp.eq.s32 	%p26, %r42, 2;
	@%p26 bra 	$L__BB1_39;
	ld.local.f32 	%f17, [%rd5+12];
	setp.leu.f32 	%p27, %f100, %f17;
	@%p27 bra 	$L__BB1_39;
	st.local.f32 	[%rd5+8], %f17;
	st.local.f32 	[%rd5+12], %f100;
$L__BB1_39:
	add.s32 	%r112, %r112, 1;
	add.s32 	%r111, %r111, -1;
	setp.ne.s32 	%p28, %r112, %r16;
	@%p28 bra 	$L__BB1_18;
$L__BB1_40:
	shr.u32 	%r91, %r110, 31;
	add.s32 	%r92, %r110, %r91;
	shr.s32 	%r93, %r92, 1;
	mul.wide.s32 	%rd18, %r93, 4;
	add.s64 	%rd19, %rd1, %rd18;
	ld.local.f32 	%f93, [%rd19];
	mad.lo.s32 	%r94, %r51, %r1, %r2;
	cvta.to.global.u64 	%rd20, %rd7;
	mul.wide.s32 	%rd21, %r94, 4;
	add.s64 	%rd22, %rd20, %rd21;
	st.global.f32 	[%rd22], %f93;
$L__BB1_41:
	ret;

}


// ===== COMPILED SASS (sm_100) =====

	.target	sm_100

	.elftype	@"ET_EXEC"


//--------------------- .note.nv.tkinfo           --------------------------
	.section	.note.nv.tkinfo,"",@"SHT_NOTE"
	.sectionflags	@"SHF_NOTE_NV_TKINFO"
	.tkinfo
        /*0018*/ 	.word	0x00000002
        /*0030*/ 	.string	""
        /*0030*/ 	.string	"ptxas"
        /*0030*/ 	.string	"Cuda compilation tools, release 13.0, V13.0.88"
        /*0030*/ 	.string	"Build cuda_13.0.r13.0/compiler.36424714_0"
        /*0030*/ 	.string	"-arch sm_100 -m 64 "



//--------------------- .note.nv.cuinfo           --------------------------
	.section	.note.nv.cuinfo,"",@"SHT_NOTE"
	.sectionflags	@"SHF_NOTE_NV_CUINFO"
        /*0018*/ 	.short	0x0002
        /*001a*/ 	.short	0x0064
        /*001c*/ 	.short	0x0082
	.zero		2


//--------------------- .nv.info                  --------------------------
	.section	.nv.info,"",@"SHT_CUDA_INFO"
	.align	4


	//----- nvinfo : EIATTR_REGCOUNT
	.align		4
        /*0000*/ 	.byte	0x04, 0x2f
        /*0002*/ 	.short	(.L_1 - .L_0)
	.align		4
.L_0:
        /*0004*/ 	.word	index@(_Z27median_filter_kernel_globalPKfPfiii)
        /*0008*/ 	.word	0x00000020


	//----- nvinfo : EIATTR_FRAME_SIZE
	.align		4
.L_1:
        /*000c*/ 	.byte	0x04, 0x11
        /*000e*/ 	.short	(.L_3 - .L_2)
	.align		4
.L_2:
        /*0010*/ 	.word	index@(_Z27median_filter_kernel_globalPKfPfiii)
        /*0014*/ 	.word	0x000000c8


	//----- nvinfo : EIATTR_REGCOUNT
	.align		4
.L_3:
        /*0018*/ 	.byte	0x04, 0x2f
        /*001a*/ 	.short	(.L_5 - .L_4)
	.align		4
.L_4:
        /*001c*/ 	.word	index@(_Z28median_filter_kernel_textureyPfiii)
        /*0020*/ 	.word	0x00000024


	//----- nvinfo : EIATTR_FRAME_SIZE
	.align		4
.L_5:
        /*0024*/ 	.byte	0x04, 0x11
        /*0026*/ 	.short	(.L_7 - .L_6)
	.align		4
.L_6:
        /*0028*/ 	.word	index@(_Z28median_filter_kernel_textureyPfiii)
        /*002c*/ 	.word	0x000000c8


	//----- nvinfo : EIATTR_MIN_STACK_SIZE
	.align		4
.L_7:
        /*0030*/ 	.byte	0x04, 0x12
        /*0032*/ 	.short	(.L_9 - .L_8)
	.align		4
.L_8:
        /*0034*/ 	.word	index@(_Z28median_filter_kernel_textureyPfiii)
        /*0038*/ 	.word	0x000000c8


	//----- nvinfo : EIATTR_MIN_STACK_SIZE
	.align		4
.L_9:
        /*003c*/ 	.byte	0x04, 0x12
        /*003e*/ 	.short	(.L_11 - .L_10)
	.align		4
.L_10:
        /*0040*/ 	.word	index@(_Z27median_filter_kernel_globalPKfPfiii)
        /*0044*/ 	.word	0x000000c8
.L_11:


//--------------------- .nv.compat                --------------------------
	.section	.nv.compat,"",@"SHT_CUDA_COMPAT_INFO"
	.align	4
        /*0000*/ 	.byte	0x02, 0x09, 0x00, 0x00, 0x02, 0x02, 0x02, 0x00, 0x02, 0x05, 0x05, 0x00, 0x03, 0x07, 0x01, 0x01
        /*0010*/ 	.byte	0x02, 0x03, 0x00, 0x00, 0x02, 0x06, 0x01, 0x00, 0x04, 0x0b, 0x08, 0x00, 0x09, 0x00, 0x00, 0x00
        /*0020*/ 	.byte	0x00, 0x00, 0x00, 0x00


//--------------------- .nv.info._Z28median_filter_kernel_textureyPfiii --------------------------
	.section	.nv.info._Z28median_filter_kernel_textureyPfiii,"",@"SHT_CUDA_INFO"
	.sectionflags	@""
	.align	4


	//----- nvinfo : EIATTR_CUDA_API_VERSION
	.align		4
        /*0000*/ 	.byte	0x04, 0x37
        /*0002*/ 	.short	(.L_13 - .L_12)
.L_12:
        /*0004*/ 	.word	0x00000082


	//----- nvinfo : EIATTR_KPARAM_INFO
	.align		4
.L_13:
        /*0008*/ 	.byte	0x04, 0x17
        /*000a*/ 	.short	(.L_15 - .L_14)
.L_14:
        /*000c*/ 	.word	0x00000000
        /*0010*/ 	.short	0x0004
        /*0012*/ 	.short	0x0018
        /*0014*/ 	.byte	0x00, 0xf0, 0x11, 0x00


	//----- nvinfo : EIATTR_KPARAM_INFO
	.align		4
.L_15:
        /*0018*/ 	.byte	0x04, 0x17
        /*001a*/ 	.short	(.L_17 - .L_16)
.L_16:
        /*001c*/ 	.word	0x00000000
        /*0020*/ 	.short	0x0003
        /*0022*/ 	.short	0x0014
        /*0024*/ 	.byte	0x00, 0xf0, 0x11, 0x00


	//----- nvinfo : EIATTR_KPARAM_INFO
	.align		4
.L_17:
        /*0028*/ 	.byte	0x04, 0x17
        /*002a*/ 	.short	(.L_19 - .L_18)
.L_18:
        /*002c*/ 	.word	0x00000000
        /*0030*/ 	.short	0x0002
        /*0032*/ 	.short	0x0010
        /*0034*/ 	.byte	0x00, 0xf0, 0x11, 0x00


	//----- nvinfo : EIATTR_KPARAM_INFO
	.align		4
.L_19:
        /*0038*/ 	.byte	0x04, 0x17
        /*003a*/ 	.short	(.L_21 - .L_20)
.L_20:
        /*003c*/ 	.word	0x00000000
        /*0040*/ 	.short	0x0001
        /*0042*/ 	.short	0x0008
        /*0044*/ 	.byte	0x00, 0xf5, 0x21, 0x00


	//----- nvinfo : EIATTR_KPARAM_INFO
	.align		4
.L_21:
        /*0048*/ 	.byte	0x04, 0x17
        /*004a*/ 	.short	(.L_23 - .L_22)
.L_22:
        /*004c*/ 	.word	0x00000000
        /*0050*/ 	.short	0x0000
        /*0052*/ 	.short	0x0000
        /*0054*/ 	.byte	0x00, 0xf0, 0x21, 0x00


	//----- nvinfo : EIATTR_SPARSE_MMA_MASK
	.align		4
.L_23:
        /*0058*/ 	.byte	0x03, 0x50
        /*005a*/ 	.short	0x0000


	//----- nvinfo : EIATTR_MAXREG_COUNT
	.align		4
        /*005c*/ 	.byte	0x03, 0x1b
        /*005e*/ 	.short	0x00ff


	//----- nvinfo : EIATTR_MERCURY_ISA_VERSION
	.align		4
        /*0060*/ 	.byte	0x03, 0x5f
        /*0062*/ 	.short	0x0101


	//----- nvinfo : EIATTR_INT_WARP_WIDE_INSTR_OFFSETS
	.align		4
        /*0064*/ 	.byte	0x04, 0x31
        /*0066*/ 	.short	(.L_25 - .L_24)


	//   ....[0]....
.L_24:
        /*0068*/ 	.word	0x00000850


	//   ....[1]....
        /*006c*/ 	.word	0x00000870


	//----- nvinfo : EIATTR_VRC_CTA_INIT_COUNT
	.align		4
.L_25:
        /*0070*/ 	.byte	0x02, 0x4a
	.zero		1
	.zero		1


	//----- nvinfo : EIATTR_EXIT_INSTR_OFFSETS
	.align		4
        /*0074*/ 	.byte	0x04, 0x1c
        /*0076*/ 	.short	(.L_27 - .L_26)


	//   ....[0]....
.L_26:
        /*0078*/ 	.word	0x000000d0


	//   ....[1]....
        /*007c*/ 	.word	0x00000f30


	//----- nvinfo : EIATTR_CRS_STACK_SIZE
	.align		4
.L_27:
        /*0080*/ 	.byte	0x04, 0x1e
        /*0082*/ 	.short	(.L_29 - .L_28)
.L_28:
        /*0084*/ 	.word	0x00000000


	//----- nvinfo : EIATTR_CBANK_PARAM_SIZE
	.align		4
.L_29:
        /*0088*/ 	.byte	0x03, 0x19
        /*008a*/ 	.short	0x001c


	//----- nvinfo : EIATTR_PARAM_CBANK
	.align		4
        /*008c*/ 	.byte	0x04, 0x0a
        /*008e*/ 	.short	(.L_31 - .L_30)
	.align		4
.L_30:
        /*0090*/ 	.word	index@(.nv.constant0._Z28median_filter_kernel_textureyPfiii)
        /*0094*/ 	.short	0x0380
        /*0096*/ 	.short	0x001c


	//----- nvinfo : EIATTR_SW_WAR
	.align		4
.L_31:
        /*0098*/ 	.byte	0x04, 0x36
        /*009a*/ 	.short	(.L_33 - .L_32)
.L_32:
        /*009c*/ 	.word	0x00000008
.L_33:


//--------------------- .nv.info._Z27median_filter_kernel_globalPKfPfiii --------------------------
	.section	.nv.info._Z27median_filter_kernel_globalPKfPfiii,"",@"SHT_CUDA_INFO"
	.sectionflags	@""
	.align	4


	//----- nvinfo : EIATTR_CUDA_API_VERSION
	.align		4
        /*0000*/ 	.byte	0x04, 0x37
        /*0002*/ 	.short	(.L_35 - .L_34)
.L_34:
        /*0004*/ 	.word	0x00000082


	//----- nvinfo : EIATTR_KPARAM_INFO
	.align		4
.L_35:
        /*0008*/ 	.byte	0x04, 0x17
        /*000a*/ 	.short	(.L_37 - .L_36)
.L_36:
        /*000c*/ 	.word	0x00000000
        /*0010*/ 	.short	0x0004
        /*0012*/ 	.short	0x0018
        /*0014*/ 	.byte	0x00, 0xf0, 0x11, 0x00


	//----- nvinfo : EIATTR_KPARAM_INFO
	.align		4
.L_37:
        /*0018*/ 	.byte	0x04, 0x17
        /*001a*/ 	.short	(.L_39 - .L_38)
.L_38:
        /*001c*/ 	.word	0x00000000
        /*0020*/ 	.short	0x0003
        /*0022*/ 	.short	0x0014
        /*0024*/ 	.byte	0x00, 0xf0, 0x11, 0x00


	//----- nvinfo : EIATTR_KPARAM_INFO
	.align		4
.L_39:
        /*0028*/ 	.byte	0x04, 0x17
        /*002a*/ 	.short	(.L_41 - .L_40)
.L_40:
        /*002c*/ 	.word	0x00000000
        /*0030*/ 	.short	0x0002
        /*0032*/ 	.short	0x0010
        /*0034*/ 	.byte	0x00, 0xf0, 0x11, 0x00


	//----- nvinfo : EIATTR_KPARAM_INFO
	.align		4
.L_41:
        /*0038*/ 	.byte	0x04, 0x17
        /*003a*/ 	.short	(.L_43 - .L_42)
.L_42:
        /*003c*/ 	.word	0x00000000
        /*0040*/ 	.short	0x0001
        /*0042*/ 	.short	0x0008
        /*0044*/ 	.byte	0x00, 0xf5, 0x21, 0x00


	//----- nvinfo : EIATTR_KPARAM_INFO
	.align		4
.L_43:
        /*0048*/ 	.byte	0x04, 0x17
        /*004a*/ 	.short	(.L_45 - .L_44)
.L_44:
        /*004c*/ 	.word	0x00000000
        /*0050*/ 	.short	0x0000
        /*0052*/ 	.short	0x0000
        /*0054*/ 	.byte	0x00, 0xf5, 0x21, 0x00


	//----- nvinfo : EIATTR_SPARSE_MMA_MASK
	.align		4
.L_45:
        /*0058*/ 	.byte	0x03, 0x50
        /*005a*/ 	.short	0x0000


	//----- nvinfo : EIATTR_MAXREG_COUNT
	.align		4
        /*005c*/ 	.byte	0x03, 0x1b
        /*005e*/ 	.short	0x00ff


	//----- nvinfo : EIATTR_MERCURY_ISA_VERSION
	.align		4
        /*0060*/ 	.byte	0x03, 0x5f
        /*0062*/ 	.short	0x0101


	//----- nvinfo : EIATTR_VRC_CTA_INIT_COUNT
	.align		4
        /*0064*/ 	.byte	0x02, 0x4a
	.zero		1
	.zero		1


	//----- nvinfo : EIATTR_EXIT_INSTR_OFFSETS
	.align		4
        /*0068*/ 	.byte	0x04, 0x1c
        /*006a*/ 	.short	(.L_47 - .L_46)


	//   ....[0]....
.L_46:
        /*006c*/ 	.word	0x000000d0


	//   ....[1]....
        /*0070*/ 	.word	0x00001160


	//----- nvinfo : EIATTR_CRS_STACK_SIZE
	.align		4
.L_47:
        /*0074*/ 	.byte	0x04, 0x1e
        /*0076*/ 	.short	(.L_49 - .L_48)
.L_48:
        /*0078*/ 	.word	0x00000000


	//----- nvinfo : EIATTR_CBANK_PARAM_SIZE
	.align		4
.L_49:
        /*007c*/ 	.byte	0x03, 0x19
        /*007e*/ 	.short	0x001c


	//----- nvinfo : EIATTR_PARAM_CBANK
	.align		4
        /*0080*/ 	.byte	0x04, 0x0a
        /*0082*/ 	.short	(.L_51 - .L_50)
	.align		4
.L_50:
        /*0084*/ 	.word	index@(.nv.constant0._Z27median_filter_kernel_globalPKfPfiii)
        /*0088*/ 	.short	0x0380
        /*008a*/ 	.short	0x001c


	//----- nvinfo : EIATTR_SW_WAR
	.align		4
.L_51:
        /*008c*/ 	.byte	0x04, 0x36
        /*008e*/ 	.short	(.L_53 - .L_52)
.L_52:
        /*0090*/ 	.word	0x00000008
.L_53:


//--------------------- .nv.callgraph             --------------------------
	.section	.nv.callgraph,"",@"SHT_CUDA_CALLGRAPH"
	.align	4
	.sectionentsize	8
	.align		4
        /*0000*/ 	.word	0x00000000
	.align		4
        /*0004*/ 	.word	0xffffffff
	.align		4
        /*0008*/ 	.word	0x00000000
	.align		4
        /*000c*/ 	.word	0xfffffffe
	.align		4
        /*0010*/ 	.word	0x00000000
	.align		4
        /*0014*/ 	.word	0xfffffffd
	.align		4
        /*0018*/ 	.word	0x00000000
	.align		4
        /*001c*/ 	.word	0xfffffffc


//--------------------- .text._Z28median_filter_kernel_textureyPfiii --------------------------
	.section	.text._Z28median_filter_kernel_textureyPfiii,"ax",@progbits
	.align	128
        .global         _Z28median_filter_kernel_textureyPfiii
        .type           _Z28median_filter_kernel_textureyPfiii,@function
        .size           _Z28median_filter_kernel_textureyPfiii,(.L_x_42 - _Z28median_filter_kernel_textureyPfiii)
        .other          _Z28median_filter_kernel_textureyPfiii,@"STO_CUDA_ENTRY STV_DEFAULT"
_Z28median_filter_kernel_textureyPfiii:
.text._Z28median_filter_kernel_textureyPfiii:
[----:B------:R-:W0:Y:S01]  /*0000*/  LDC R1, c[0x0][0x37c] ;  /* 0x0000df00ff017b82 */ /* 0x000e220000000800 */
[----:B------:R-:W1:Y:S07]  /*0010*/  S2R R3, SR_TID.X ;  /* 0x0000000000037919 */ /* 0x000e6e0000002100 */
[----:B------:R-:W2:Y:S01]  /*0020*/  LDC R19, c[0x0][0x364] ;  /* 0x0000d900ff137b82 */ /* 0x000ea20000000800 */
[----:B0-----:R-:W-:Y:S01]  /*0030*/  VIADD R1, R1, 0xffffff38 ;  /* 0xffffff3801017836 */ /* 0x001fe20000000000 */
[----:B------:R-:W2:Y:S06]  /*0040*/  S2R R0, SR_TID.Y ;  /* 0x0000000000007919 */ /* 0x000eac0000002200 */
[----:B------:R-:W1:Y:S08]  /*0050*/  S2UR UR5, SR_CTAID.X ;  /* 0x00000000000579c3 */ /* 0x000e700000002500 */
[----:B------:R-:W1:Y:S08]  /*0060*/  LDC R20, c[0x0][0x360] ;  /* 0x0000d800ff147b82 */ /* 0x000e700000000800 */
[----:B------:R-:W2:Y:S08]  /*0070*/  S2UR UR4, SR_CTAID.Y ;  /* 0x00000000000479c3 */ /* 0x000eb00000002600 */
[----:B------:R-:W0:Y:S01]  /*0080*/  LDC.64 R4, c[0x0][0x390] ;  /* 0x0000e400ff047b82 */ /* 0x000e220000000a00 */
[----:B-1----:R-:W-:-:S02]  /*0090*/  IMAD R20, R20, UR5, R3 ;  /* 0x0000000514147c24 */ /* 0x002fc4000f8e0203 */
[----:B--2---:R-:W-:-:S03]  /*00a0*/  IMAD R19, R19, UR4, R0 ;  /* 0x0000000413137c24 */ /* 0x004fc6000f8e0200 */
[----:B0-----:R-:W-:-:S04]  /*00b0*/  ISETP.GE.AND P0, PT, R20, R5, PT ;  /* 0x000000051400720c */ /* 0x001fc80003f06270 */
[----:B------:R-:W-:-:S13]  /*00c0*/  ISETP.GE.OR P0, PT, R19, R4, P0 ;  /* 0x000000041300720c */ /* 0x000fda0000706670 */
[----:B------:R-:W-:Y:S05]  /*00d0*/  @P0 EXIT ;  /* 0x000000000000094d */ /* 0x000fea0003800000 */
[----:B------:R-:W0:Y:S01]  /*00e0*/  LDCU UR4, c[0x0][0x398] ;  /* 0x00007300ff0477ac */ /* 0x000e220008000800 */
[----:B------:R-:W-:Y:S01]  /*00f0*/  BSSY.RECONVERGENT B1, `(.L_x_0) ;  /* 0x0000092000017945 */ /* 0x000fe20003800200 */
[----:B------:R-:W-:Y:S01]  /*0100*/  IMAD.MOV.U32 R18, RZ, RZ, RZ ;  /* 0x000000ffff127224 */ /* 0x000fe200078e00ff */
[----:B------:R-:W1:Y:S01]  /*0110*/  LDCU.64 UR8, c[0x0][0x358] ;  /* 0x00006b00ff0877ac */ /* 0x000e620008000a00 */
[----:B0-----:R-:W-:-:S04]  /*0120*/  UIADD3 UR4, UPT, UPT, UR4, -0x1, URZ ;  /* 0xffffffff04047890 */ /* 0x001fc8000fffe0ff */
[----:B------:R-:W-:-:S04]  /*0130*/  ULEA.HI UR4, UR4, UR4, URZ, 0x1 ;  /* 0x0000000404047291 */ /* 0x000fc8000f8f08ff */
[----:B------:R-:W-:-:S06]  /*0140*/  USHF.R.S32.HI UR4, URZ, 0x1, UR4 ;  /* 0x00000001ff047899 */ /* 0x000fcc0008011404 */
[C---:B------:R-:W-:Y:S01]  /*0150*/  VIADD R3, R19.reuse, UR4 ;  /* 0x0000000413037c36 */ /* 0x040fe20008000000 */
[----:B------:R-:W-:Y:S01]  /*0160*/  VIADDMNMX R23, R19, -UR4, RZ, !PT ;  /* 0x8000000413177c46 */ /* 0x000fe2000f8001ff */
[C---:B------:R-:W-:Y:S01]  /*0170*/  VIADD R2, R20.reuse, UR4 ;  /* 0x0000000414027c36 */ /* 0x040fe20008000000 */
[----:B------:R-:W-:Y:S02]  /*0180*/  VIADDMNMX R24, R20, -UR4, RZ, !PT ;  /* 0x8000000414187c46 */ /* 0x000fe4000f8001ff */
[----:B------:R-:W-:Y:S02]  /*0190*/  VIADDMNMX R0, R4, 0xffffffff, R3, PT ;  /* 0xffffffff04007846 */ /* 0x000fe40003800103 */
[----:B------:R-:W-:Y:S02]  /*01a0*/  VIADDMNMX R21, R5, 0xffffffff, R2, PT ;  /* 0xffffffff05157846 */ /* 0x000fe40003800102 */
[----:B------:R-:W-:-:S13]  /*01b0*/  ISETP.GT.AND P0, PT, R23, R0, PT ;  /* 0x000000001700720c */ /* 0x000fda0003f04270 */
[----:B-1----:R-:W-:Y:S05]  /*01c0*/  @P0 BRA `(.L_x_1) ;  /* 0x0000000800100947 */ /* 0x002fea0003800000 */
[----:B------:R-:W-:Y:S02]  /*01d0*/  IMAD.IADD R28, R21, 0x1, -R24 ;  /* 0x00000001151c7824 */ /* 0x000fe400078e0a18 */
[----:B------:R-:W-:-:S03]  /*01e0*/  IMAD.MOV.U32 R18, RZ, RZ, RZ ;  /* 0x000000ffff127224 */ /* 0x000fc600078e00ff */
[----:B------:R-:W-:-:S04]  /*01f0*/  IADD3 R29, PT, PT, R28, 0x1, RZ ;  /* 0x000000011c1d7810 */ /* 0x000fc80007ffe0ff */
[C---:B------:R-:W-:Y:S02]  /*0200*/  LOP3.LUT R30, R29.reuse, 0x7, RZ, 0xc0, !PT ;  /* 0x000000071d1e7812 */ /* 0x040fe400078ec0ff */
[C---:B------:R-:W-:Y:S02]  /*0210*/  LOP3.LUT R31, R29.reuse, 0x3, RZ, 0xc0, !PT ;  /* 0x000000031d1f7812 */ /* 0x040fe400078ec0ff */
[----:B------:R-:W-:Y:S01]  /*0220*/  LOP3.LUT R25, R29, 0xfffffff8, RZ, 0xc0, !PT ;  /* 0xfffffff81d197812 */ /* 0x000fe200078ec0ff */
[----:B------:R-:W-:-:S05]  /*0230*/  VIADD R2, R30, 0xffffffff ;  /* 0xffffffff1e027836 */ /* 0x000fca0000000000 */
[----:B------:R-:W-:-:S13]  /*0240*/  ISETP.GE.U32.AND P0, PT, R2, 0x3, PT ;  /* 0x000000030200780c */ /* 0x000fda0003f06070 */
.L_x_9:
[----:B------:R-:W-:Y:S01]  /*0250*/  ISETP.GE.AND P1, PT, R21, R24, PT ;  /* 0x000000181500720c */ /* 0x000fe20003f26270 */
[----:B------:R-:W-:-:S12]  /*0260*/  BSSY.RECONVERGENT B0, `(.L_x_2) ;  /* 0x0000077000007945 */ /* 0x000fd80003800200 */
[----:B012---:R-:W-:Y:S05]  /*0270*/  @!P1 BRA `(.L_x_3) ;  /* 0x0000000400d49947 */ /* 0x007fea0003800000 */
[----:B------:R-:W-:Y:S01]  /*0280*/  ISETP.GE.U32.AND P2, PT, R28, 0x7, PT ;  /* 0x000000071c00780c */ /* 0x000fe20003f46070 */
[----:B------:R-:W-:Y:S01]  /*0290*/  BSSY.RECONVERGENT B2, `(.L_x_4) ;  /* 0x0000038000027945 */ /* 0x000fe20003800200 */
[----:B------:R-:W-:Y:S01]  /*02a0*/  ISETP.NE.AND P1, PT, R30, RZ, PT ;  /* 0x000000ff1e00720c */ /* 0x000fe20003f25270 */
[----:B------:R-:W-:Y:S01]  /*02b0*/  IMAD.MOV.U32 R22, RZ, RZ, R24 ;  /* 0x000000ffff167224 */ /* 0x000fe200078e0018 */
[----:B------:R-:W-:-:S09]  /*02c0*/  I2FP.F32.U32 R3, R23 ;  /* 0x0000001700037245 */ /* 0x000fd20000201000 */
[----:B------:R-:W-:Y:S05]  /*02d0*/  @!P2 BRA `(.L_x_5) ;  /* 0x0000000000cca947 */ /* 0x000fea0003800000 */
[----:B------:R-:W-:Y:S02]  /*02e0*/  IMAD.MOV.U32 R26, RZ, RZ, RZ ;  /* 0x000000ffff1a7224 */ /* 0x000fe400078e00ff */
[----:B------:R-:W-:-:S07]  /*02f0*/  IMAD.MOV.U32 R22, RZ, RZ, R24 ;  /* 0x000000ffff167224 */ /* 0x000fce00078e0018 */
.L_x_6:
[----:B0-----:R-:W0:Y:S01]  /*0300*/  LDCU UR4, c[0x0][0x380] ;  /* 0x00007000ff0477ac */ /* 0x001e220008000800 */
[C---:B------:R-:W-:Y:S01]  /*0310*/  IADD3 R4, PT, PT, R22.reuse, 0x1, RZ ;  /* 0x0000000116047810 */ /* 0x040fe20007ffe0ff */
[C---:B------:R-:W-:Y:S01]  /*0320*/  VIADD R6, R22.reuse, 0x2 ;  /* 0x0000000216067836 */ /* 0x040fe20000000000 */
[C---:B------:R-:W-:Y:S01]  /*0330*/  IADD3 R14, PT, PT, R22.reuse, 0x6, RZ ;  /* 0x00000006160e7810 */ /* 0x040fe20007ffe0ff */
[C---:B------:R-:W-:Y:S01]  /*0340*/  VIADD R8, R22.reuse, 0x3 ;  /* 0x0000000316087836 */ /* 0x040fe20000000000 */
[----:B------:R-:W-:Y:S01]  /*0350*/  I2FP.F32.U32 R4, R4 ;  /* 0x0000000400047245 */ /* 0x000fe20000201000 */
[C---:B------:R-:W-:Y:S01]  /*0360*/  VIADD R10, R22.reuse, 0x4 ;  /* 0x00000004160a7836 */ /* 0x040fe20000000000 */
[----:B------:R-:W-:Y:S01]  /*0370*/  I2FP.F32.U32 R6, R6 ;  /* 0x0000000600067245 */ /* 0x000fe20000201000 */
[C---:B------:R-:W-:Y:S01]  /*0380*/  VIADD R12, R22.reuse, 0x5 ;  /* 0x00000005160c7836 */ /* 0x040fe20000000000 */
[----:B------:R-:W-:Y:S01]  /*0390*/  I2FP.F32.U32 R8, R8 ;  /* 0x0000000800087245 */ /* 0x000fe20000201000 */
[----:B------:R-:W-:Y:S01]  /*03a0*/  IMAD.MOV.U32 R27, RZ, RZ, -0x3e000000 ;  /* 0xc2000000ff1b7424 */ /* 0x000fe200078e00ff */
[----:B------:R-:W-:Y:S01]  /*03b0*/  I2FP.F32.U32 R10, R10 ;  /* 0x0000000a000a7245 */ /* 0x000fe20000201000 */
[----:B------:R-:W-:Y:S01]  /*03c0*/  VIADD R16, R22, 0x7 ;  /* 0x0000000716107836 */ /* 0x000fe20000000000 */
[----:B------:R-:W-:Y:S01]  /*03d0*/  UMOV UR5, URZ ;  /* 0x000000ff00057c82 */ /* 0x000fe20008000000 */
[--C-:B------:R-:W-:Y:S01]  /*03e0*/  IMAD.MOV.U32 R5, RZ, RZ, R3.reuse ;  /* 0x000000ffff057224 */ /* 0x100fe200078e0003 */
[----:B------:R-:W-:Y:S01]  /*03f0*/  I2FP.F32.U32 R12, R12 ;  /* 0x0000000c000c7245 */ /* 0x000fe20000201000 */
[--C-:B------:R-:W-:Y:S01]  /*0400*/  IMAD.MOV.U32 R7, RZ, RZ, R3.reuse ;  /* 0x000000ffff077224 */ /* 0x100fe200078e0003 */
[----:B------:R-:W-:Y:S01]  /*0410*/  MOV R11, R3 ;  /* 0x00000003000b7202 */ /* 0x000fe20000000f00 */
[--C-:B------:R-:W-:Y:S01]  /*0420*/  IMAD.MOV.U32 R9, RZ, RZ, R3.reuse ;  /* 0x000000ffff097224 */ /* 0x100fe200078e0003 */
[----:B------:R-:W-:Y:S01]  /*0430*/  I2FP.F32.U32 R14, R14 ;  /* 0x0000000e000e7245 */ /* 0x000fe20000201000 */
[--C-:B------:R-:W-:Y:S01]  /*0440*/  IMAD.MOV.U32 R13, RZ, RZ, R3.reuse ;  /* 0x000000ffff0d7224 */ /* 0x100fe200078e0003 */
[----:B------:R-:W-:Y:S01]  /*0450*/  I2FP.F32.U32 R2, R22 ;  /* 0x0000001600027245 */ /* 0x000fe20000201000 */
[----:B0-----:R-:W5:Y:S01]  /*0460*/  TEX.LL RZ, R4, R4, R27, UR4, 2D, 0x1 ;  /* 0x28ff041b04047f60 */ /* 0x001f6200089e01ff */
[----:B------:R-:W5:Y:S01]  /*0470*/  TEX.LL RZ, R6, R6, R27, UR4, 2D, 0x1 ;  /* 0x28ff041b06067f60 */ /* 0x000f6200089e01ff */
[----:B------:R-:W5:Y:S01]  /*0480*/  TEX.LL RZ, R8, R8, R27, UR4, 2D, 0x1 ;  /* 0x28ff041b08087f60 */ /* 0x000f6200089e01ff */
[----:B------:R-:W5:Y:S01]  /*0490*/  TEX.LL RZ, R10, R10, R27, UR4, 2D, 0x1 ;  /* 0x28ff041b0a0a7f60 */ /* 0x000f6200089e01ff */
[----:B------:R-:W5:Y:S01]  /*04a0*/  TEX.LL RZ, R12, R12, R27, UR4, 2D, 0x1 ;  /* 0x28ff041b0c0c7f60 */ /* 0x000f6200089e01ff */
[--C-:B------:R-:W-:Y:S01]  /*04b0*/  IMAD.MOV.U32 R15, RZ, RZ, R3.reuse ;  /* 0x000000ffff0f7224 */ /* 0x100fe200078e0003 */
[----:B------:R-:W-:Y:S01]  /*04c0*/  I2FP.F32.U32 R16, R16 ;  /* 0x0000001000107245 */ /* 0x000fe20000201000 */
[----:B------:R-:W-:-:S02]  /*04d0*/  IMAD.MOV.U32 R17, RZ, RZ, R3 ;  /* 0x000000ffff117224 */ /* 0x000fc400078e0003 */
[----:B------:R-:W5:Y:S01]  /*04e0*/  TEX.LL RZ, R14, R14, R27, UR4, 2D, 0x1 ;  /* 0x28ff041b0e0e7f60 */ /* 0x000f6200089e01ff */
[----:B------:R-:W5:Y:S02]  /*04f0*/  TEX.LL RZ, R2, R2, R27, UR4, 2D, 0x1 ;  /* 0x28ff041b02027f60 */ /* 0x000f6400089e01ff */
[----:B------:R-:W5:Y:S01]  /*0500*/  TEX.LL RZ, R16, R16, R27, UR4, 2D, 0x1 ;  /* 0x28ff041b10107f60 */ /* 0x000f6200089e01ff */
[----:B------:R-:W-:Y:S01]  /*0510*/  IMAD R33, R18, 0x4, R1 ;  /* 0x0000000412217824 */ /* 0x000fe200078e0201 */
[----:B------:R-:W-:Y:S01]  /*0520*/  IADD3 R26, PT, PT, R26, 0x8, RZ ;  /* 0x000000081a1a7810 */ /* 0x000fe20007ffe0ff */
[----:B------:R-:W-:Y:S02]  /*0530*/  VIADD R18, R18, 0x8 ;  /* 0x0000000812127836 */ /* 0x000fe40000000000 */
[----:B------:R-:W-:Y:S01]  /*0540*/  VIADD R22, R22, 0x8 ;  /* 0x0000000816167836 */ /* 0x000fe20000000000 */
[----:B------:R-:W-:Y:S01]  /*0550*/  ISETP.NE.AND P2, PT, R26, R25, PT ;  /* 0x000000191a00720c */ /* 0x000fe20003f45270 */
[----:B------:R-:W-:-:S04]  /*0560*/  DEPBAR.LE SB5, 0x5 ;  /* 0x0000d1400000791a */ /* 0x000fc80000000000 */
[----:B------:R0:W-:Y:S04]  /*0570*/  STL [R33+0x4], R4 ;  /* 0x0000040421007387 */ /* 0x0001e80000100800 */
[----:B------:R0:W-:Y:S04]  /*0580*/  STL [R33+0x8], R6 ;  /* 0x0000080621007387 */ /* 0x0001e80000100800 */
[----:B------:R0:W-:Y:S01]  /*0590*/  STL [R33+0xc], R8 ;  /* 0x00000c0821007387 */ /* 0x0001e20000100800 */
[----:B------:R-:W-:-:S04]  /*05a0*/  DEPBAR.LE SB5, 0x2 ;  /* 0x0000d0800000791a */ /* 0x000fc80000000000 */
[----:B------:R0:W-:Y:S04]  /*05b0*/  STL [R33+0x10], R10 ;  /* 0x0000100a21007387 */ /* 0x0001e80000100800 */
[----:B------:R0:W-:Y:S04]  /*05c0*/  STL [R33+0x14], R12 ;  /* 0x0000140c21007387 */ /* 0x0001e80000100800 */
[----:B------:R0:W-:Y:S04]  /*05d0*/  STL [R33+0x18], R14 ;  /* 0x0000180e21007387 */ /* 0x0001e80000100800 */
[----:B-----5:R0:W-:Y:S04]  /*05e0*/  STL [R33], R2 ;  /* 0x0000000221007387 */ /* 0x0201e80000100800 */
[----:B------:R0:W-:Y:S01]  /*05f0*/  STL [R33+0x1c], R16 ;  /* 0x00001c1021007387 */ /* 0x0001e20000100800 */
[----:B------:R-:W-:Y:S05]  /*0600*/  @P2 BRA `(.L_x_6) ;  /* 0xfffffffc003c2947 */ /* 0x000fea000383ffff */
.L_x_5:
[----:B------:R-:W-:Y:S05]  /*0610*/  BSYNC.RECONVERGENT B2 ;  /* 0x0000000000027941 */ /* 0x000fea0003800200 */
.L_x_4:
[----:B------:R-:W-:Y:S05]  /*0620*/  @!P1 BRA `(.L_x_3) ;  /* 0x0000000000e89947 */ /* 0x000fea0003800000 */
[----:B------:R-:W-:Y:S01]  /*0630*/  BSSY.RECONVERGENT B2, `(.L_x_7) ;  /* 0x000001c000027945 */ /* 0x000fe20003800200 */
[----:B------:R-:W-:-:S03]  /*0640*/  ISETP.NE.AND P1, PT, R31, RZ, PT ;  /* 0x000000ff1f00720c */ /* 0x000fc60003f25270 */
[----:B------:R-:W-:Y:S10]  /*0650*/  @!P0 BRA `(.L_x_8) ;  /* 0x0000000000648947 */ /* 0x000ff40003800000 */
[----:B------:R-:W1:Y:S01]  /*0660*/  LDCU UR4, c[0x0][0x380] ;  /* 0x00007000ff0477ac */ /* 0x000e620008000800 */
[C---:B0-----:R-:W-:Y:S01]  /*0670*/  VIADD R6, R22.reuse, 0x1 ;  /* 0x0000000116067836 */ /* 0x041fe20000000000 */
[C---:B------:R-:W-:Y:S01]  /*0680*/  IADD3 R4, PT, PT, R22.reuse, 0x2, RZ ;  /* 0x0000000216047810 */ /* 0x040fe20007ffe0ff */
[----:B------:R-:W-:Y:S01]  /*0690*/  VIADD R2, R22, 0x3 ;  /* 0x0000000316027836 */ /* 0x000fe20000000000 */
[----:B------:R-:W-:Y:S01]  /*06a0*/  I2FP.F32.U32 R8, R22 ;  /* 0x0000001600087245 */ /* 0x000fe20000201000 */
[----:B------:R-:W-:Y:S01]  /*06b0*/  IMAD.MOV.U32 R10, RZ, RZ, -0x3e000000 ;  /* 0xc2000000ff0a7424 */ /* 0x000fe200078e00ff */
[----:B------:R-:W-:Y:S01]  /*06c0*/  I2FP.F32.U32 R6, R6 ;  /* 0x0000000600067245 */ /* 0x000fe20000201000 */
[--C-:B------:R-:W-:Y:S01]  /*06d0*/  IMAD.MOV.U32 R9, RZ, RZ, R3.reuse ;  /* 0x000000ffff097224 */ /* 0x100fe200078e0003 */
[----:B------:R-:W-:Y:S01]  /*06e0*/  I2FP.F32.U32 R4, R4 ;  /* 0x0000000400047245 */ /* 0x000fe20000201000 */
[--C-:B------:R-:W-:Y:S01]  /*06f0*/  IMAD.MOV.U32 R7, RZ, RZ, R3.reuse ;  /* 0x000000ffff077224 */ /* 0x100fe200078e0003 */
[----:B------:R-:W-:Y:S01]  /*0700*/  I2FP.F32.U32 R2, R2 ;  /* 0x0000000200027245 */ /* 0x000fe20000201000 */
[----:B------:R-:W-:Y:S01]  /*0710*/  IMAD.MOV.U32 R5, RZ, RZ, R3 ;  /* 0x000000ffff057224 */ /* 0x000fe200078e0003 */
[----:B------:R-:W-:-:S02]  /*0720*/  UMOV UR5, URZ ;  /* 0x000000ff00057c82 */ /* 0x000fc40008000000 */
[----:B-1----:R-:W5:Y:S01]  /*0730*/  TEX.LL RZ, R8, R8, R10, UR4, 2D, 0x1 ;  /* 0x28ff040a08087f60 */ /* 0x002f6200089e01ff */
[----:B------:R-:W5:Y:S01]  /*0740*/  TEX.LL RZ, R6, R6, R10, UR4, 2D, 0x1 ;  /* 0x28ff040a06067f60 */ /* 0x000f6200089e01ff */
[----:B------:R-:W5:Y:S01]  /*0750*/  TEX.LL RZ, R4, R4, R10, UR4, 2D, 0x1 ;  /* 0x28ff040a04047f60 */ /* 0x000f6200089e01ff */
[----:B------:R-:W5:Y:S01]  /*0760*/  TEX.LL RZ, R2, R2, R10, UR4, 2D, 0x1 ;  /* 0x28ff040a02027f60 */ /* 0x000f6200089e01ff */
[C---:B------:R-:W-:Y:S01]  /*0770*/  LEA R11, R18.reuse, R1, 0x2 ;  /* 0x00000001120b7211 */ /* 0x040fe200078e10ff */
[----:B------:R-:W-:Y:S02]  /*0780*/  VIADD R18, R18, 0x4 ;  /* 0x0000000412127836 */ /* 0x000fe40000000000 */
[----:B------:R-:W-:Y:S01]  /*0790*/  VIADD R22, R22, 0x4 ;  /* 0x0000000416167836 */ /* 0x000fe20000000000 */
[----:B------:R-:W-:-:S04]  /*07a0*/  DEPBAR.LE SB5, 0x1 ;  /* 0x0000d0400000791a */ /* 0x000fc80000000000 */
[----:B------:R1:W-:Y:S04]  /*07b0*/  STL [R11], R8 ;  /* 0x000000080b007387 */ /* 0x0003e80000100800 */
[----:B------:R1:W-:Y:S04]  /*07c0*/  STL [R11+0x4], R6 ;  /* 0x000004060b007387 */ /* 0x0003e80000100800 */
[----:B------:R1:W-:Y:S04]  /*07d0*/  STL [R11+0x8], R4 ;  /* 0x000008040b007387 */ /* 0x0003e80000100800 */
[----:B-----5:R1:W-:Y:S02]  /*07e0*/  STL [R11+0xc], R2 ;  /* 0x00000c020b007387 */ /* 0x0203e40000100800 */
.L_x_8:
[----:B------:R-:W-:Y:S05]  /*07f0*/  BSYNC.RECONVERGENT B2 ;  /* 0x0000000000027941 */ /* 0x000fea0003800200 */
.L_x_7:
[----:B------:R-:W-:Y:S05]  /*0800*/  @!P1 BRA `(.L_x_3) ;  /* 0x0000000000709947 */ /* 0x000fea0003800000 */
[----:B------:R-:W-:Y:S01]  /*0810*/  ISETP.NE.AND P1, PT, R31, 0x1, PT ;  /* 0x000000011f00780c */ /* 0x000fe20003f25270 */
[--C-:B------:R-:W-:Y:S01]  /*0820*/  IMAD.MOV.U32 R7, RZ, RZ, R3.reuse ;  /* 0x000000ffff077224 */ /* 0x100fe200078e0003 */
[----:B------:R-:W-:Y:S01]  /*0830*/  LOP3.LUT P2, RZ, R29, 0x1, RZ, 0xc0, !PT ;  /* 0x000000011dff7812 */ /* 0x000fe2000784c0ff */
[----:B------:R-:W-:-:S10]  /*0840*/  IMAD.MOV.U32 R5, RZ, RZ, R3 ;  /* 0x000000ffff057224 */ /* 0x000fd400078e0003 */
[----:B------:R-:W-:Y:S01]  /*0850*/  VOTEU.ANY UP0, P1 ;  /* 0x0000000000ff7886 */ /* 0x000fe20000800100 */
[C---:B01----:R-:W-:Y:S01]  /*0860*/  @P1 VIADD R4, R22.reuse, 0x1 ;  /* 0x0000000116041836 */ /* 0x043fe20000000000 */
[----:B------:R-:W-:Y:S01]  /*0870*/  VOTEU.ANY UP1, P2 ;  /* 0x0000000000ff7886 */ /* 0x000fe20001020100 */
[----:B------:R-:W-:Y:S01]  /*0880*/  @P1 I2FP.F32.U32 R6, R22 ;  /* 0x0000001600061245 */ /* 0x000fe20000201000 */
[----:B------:R-:W-:Y:S01]  /*0890*/  @P1 VIADD R22, R22, 0x2 ;  /* 0x0000000216161836 */ /* 0x000fe20000000000 */
[----:B------:R-:W0:Y:S01]  /*08a0*/  @UP0 LDCU UR4, c[0x0][0x380] ;  /* 0x00007000ff0407ac */ /* 0x000e220008000800 */
[----:B------:R-:W-:Y:S01]  /*08b0*/  @P1 I2FP.F32.U32 R4, R4 ;  /* 0x0000000400041245 */ /* 0x000fe20000201000 */
[----:B------:R-:W-:Y:S01]  /*08c0*/  @P2 IMAD.MOV.U32 R10, RZ, RZ, -0x3e000000 ;  /* 0xc2000000ff0a2424 */ /* 0x000fe200078e00ff */
[----:B------:R-:W-:Y:S01]  /*08d0*/  @P1 MOV R9, 0xc2000000 ;  /* 0xc200000000091802 */ /* 0x000fe20000000f00 */
[----:B------:R-:W1:Y:S01]  /*08e0*/  @UP1 LDCU UR6, c[0x0][0x380] ;  /* 0x00007000ff0617ac */ /* 0x000e620008000800 */
[----:B------:R-:W-:Y:S01]  /*08f0*/  @P2 I2FP.F32.U32 R2, R22 ;  /* 0x0000001600022245 */ /* 0x000fe20000201000 */
[----:B------:R-:W-:Y:S01]  /*0900*/  @UP0 UMOV UR5, URZ ;  /* 0x000000ff00050c82 */ /* 0x000fe20008000000 */
[----:B------:R-:W-:Y:S01]  /*0910*/  @UP1 UMOV UR7, URZ ;  /* 0x000000ff00071c82 */ /* 0x000fe20008000000 */
[----:B0-----:R-:W5:Y:S01]  /*0920*/  @P1 TEX.LL RZ, R6, R6, R9, UR4, 2D, 0x1 ;  /* 0x28ff040906061f60 */ /* 0x001f6200089e01ff */
[----:B------:R-:W5:Y:S02]  /*0930*/  @P1 TEX.LL RZ, R4, R4, R9, UR4, 2D, 0x1 ;  /* 0x28ff040904041f60 */ /* 0x000f6400089e01ff */
[----:B-1----:R-:W5:Y:S01]  /*0940*/  @P2 TEX.LL RZ, R2, R2, R10, UR6, 2D, 0x1 ;  /* 0x28ff060a02022f60 */ /* 0x002f6200089e01ff */
[C---:B------:R-:W-:Y:S01]  /*0950*/  @P1 IMAD R11, R18.reuse, 0x4, R1 ;  /* 0x00000004120b1824 */ /* 0x040fe200078e0201 */
[----:B------:R-:W-:-:S05]  /*0960*/  @P1 IADD3 R18, PT, PT, R18, 0x2, RZ ;  /* 0x0000000212121810 */ /* 0x000fca0007ffe0ff */
[C---:B------:R-:W-:Y:S02]  /*0970*/  @P2 IMAD R13, R18.reuse, 0x4, R1 ;  /* 0x00000004120d2824 */ /* 0x040fe400078e0201 */
[----:B------:R-:W-:-:S04]  /*0980*/  @P2 VIADD R8, R18, 0x1 ;  /* 0x0000000112082836 */ /* 0x000fc80000000000 */
[----:B------:R-:W-:Y:S01]  /*0990*/  @P2 IMAD.MOV.U32 R18, RZ, RZ, R8 ;  /* 0x000000ffff122224 */ /* 0x000fe200078e0008 */
[----:B-----5:R2:W-:Y:S04]  /*09a0*/  @P1 STL [R11], R6 ;  /* 0x000000060b001387 */ /* 0x0205e80000100800 */
[----:B------:R2:W-:Y:S04]  /*09b0*/  @P1 STL [R11+0x4], R4 ;  /* 0x000004040b001387 */ /* 0x0005e80000100800 */
[----:B------:R2:W-:Y:S02]  /*09c0*/  @P2 STL [R13], R2 ;  /* 0x000000020d002387 */ /* 0x0005e40000100800 */
.L_x_3:
[----:B------:R-:W-:Y:S05]  /*09d0*/  BSYNC.RECONVERGENT B0 ;  /* 0x0000000000007941 */ /* 0x000fea0003800200 */
.L_x_2:
[C---:B------:R-:W-:Y:S01]  /*09e0*/  ISETP.GE.AND P1, PT, R23.reuse, R0, PT ;  /* 0x000000001700720c */ /* 0x040fe20003f26270 */
[----:B------:R-:W-:-:S12]  /*09f0*/  VIADD R23, R23, 0x1 ;  /* 0x0000000117177836 */ /* 0x000fd80000000000 */
[----:B------:R-:W-:Y:S05]  /*0a00*/  @!P1 BRA `(.L_x_9) ;  /* 0xfffffff800109947 */ /* 0x000fea000383ffff */
.L_x_1:
[----:B------:R-:W-:Y:S05]  /*0a10*/  BSYNC.RECONVERGENT B1 ;  /* 0x0000000000017941 */ /* 0x000fea0003800200 */
.L_x_0:
[----:B------:R-:W-:Y:S01]  /*0a20*/  ISETP.GE.AND P0, PT, R18, 0x2, PT ;  /* 0x000000021200780c */ /* 0x000fe20003f06270 */
[----:B------:R-:W-:-:S12]  /*0a30*/  BSSY.RECONVERGENT B0, `(.L_x_10) ;  /* 0x0000046000007945 */ /* 0x000fd80003800200 */
[----:B------:R-:W-:Y:S05]  /*0a40*/  @!P0 BRA `(.L_x_11) ;  /* 0x0000000400108947 */ /* 0x000fea0003800000 */
[C---:B0-----:R-:W-:Y:S01]  /*0a50*/  IADD3 R12, PT, PT, R18.reuse, -0x1, RZ ;  /* 0xffffffff120c7810 */ /* 0x041fe20007ffe0ff */
[----:B------:R-:W-:Y:S02]  /*0a60*/  VIADD R14, R18, 0xfffffffe ;  /* 0xfffffffe120e7836 */ /* 0x000fe40000000000 */
[----:B------:R-:W-:Y:S02]  /*0a70*/  VIADD R10, R1, 0x8 ;  /* 0x00000008010a7836 */ /* 0x000fe40000000000 */
[----:B------:R-:W-:Y:S02]  /*0a80*/  IMAD.MOV.U32 R5, RZ, RZ, RZ ;  /* 0x000000ffff057224 */ /* 0x000fe400078e00ff */
[----:B-12---:R-:W-:-:S07]  /*0a90*/  IMAD.MOV.U32 R4, RZ, RZ, R12 ;  /* 0x000000ffff047224 */ /* 0x006fce00078e000c */
.L_x_17:
[----:B-12---:R-:W-:Y:S01]  /*0aa0*/  IADD3 R0, PT, PT, R5, -R18, RZ ;  /* 0x8000001205007210 */ /* 0x006fe20007ffe0ff */
[----:B------:R-:W-:Y:S03]  /*0ab0*/  BSSY.RECONVERGENT B1, `(.L_x_12) ;  /* 0x0000039000017945 */ /* 0x000fe60003800200 */
[----:B------:R-:W-:-:S13]  /*0ac0*/  ISETP.GT.AND P0, PT, R0, -0x2, PT ;  /* 0xfffffffe0000780c */ /* 0x000fda0003f04270 */
[----:B0-----:R-:W-:Y:S05]  /*0ad0*/  @P0 BRA `(.L_x_13) ;  /* 0x0000000000d80947 */ /* 0x001fea0003800000 */
[----:B------:R-:W-:Y:S01]  /*0ae0*/  IMAD.IADD R0, R14, 0x1, -R5 ;  /* 0x000000010e007824 */ /* 0x000fe200078e0a05 */
[----:B------:R-:W-:Y:S01]  /*0af0*/  LOP3.LUT R11, R4, 0x3, RZ, 0xc0, !PT ;  /* 0x00000003040b7812 */ /* 0x000fe200078ec0ff */
[----:B------:R-:W-:Y:S03]  /*0b00*/  BSSY.RECONVERGENT B2, `(.L_x_14) ;  /* 0x000001f000027945 */ /* 0x000fe60003800200 */
[----:B------:R-:W-:Y:S01]  /*0b10*/  ISETP.GE.U32.AND P1, PT, R0, 0x3, PT ;  /* 0x000000030000780c */ /* 0x000fe20003f26070 */
[----:B------:R-:W-:Y:S01]  /*0b20*/  IMAD.MOV.U32 R0, RZ, RZ, RZ ;  /* 0x000000ffff007224 */ /* 0x000fe200078e00ff */
[----:B------:R-:W-:-:S11]  /*0b30*/  ISETP.NE.AND P0, PT, R11, RZ, PT ;  /* 0x000000ff0b00720c */ /* 0x000fd60003f05270 */
[----:B------:R-:W-:Y:S05]  /*0b40*/  @!P1 BRA `(.L_x_15) ;  /* 0x0000000000689947 */ /* 0x000fea0003800000 */
[----:B------:R0:W4:Y:S01]  /*0b50*/  LDL R7, [R1] ;  /* 0x0000000001077983 */ /* 0x0001220000100800 */
[----:B------:R-:W-:Y:S01]  /*0b60*/  LOP3.LUT R0, R4, 0xfffffffc, RZ, 0xc0, !PT ;  /* 0xfffffffc04007812 */ /* 0x000fe200078ec0ff */
[----:B------:R-:W-:-:S04]  /*0b70*/  IMAD.MOV.U32 R3, RZ, RZ, R10 ;  /* 0x000000ffff037224 */ /* 0x000fc800078e000a */
[----:B------:R-:W-:-:S07]  /*0b80*/  IMAD.MOV R2, RZ, RZ, -R0 ;  /* 0x000000ffff027224 */ /* 0x000fce00078e0a00 */
.L_x_16:
[----:B------:R-:W2:Y:S04]  /*0b90*/  LDL R6, [R3+-0x4] ;  /* 0xfffffc0003067983 */ /* 0x000ea80000100800 */
[----:B------:R-:W3:Y:S04]  /*0ba0*/  LDL R9, [R3] ;  /* 0x0000000003097983 */ /* 0x000ee80000100800 */
[----:B------:R-:W3:Y:S01]  /*0bb0*/  LDL R8, [R3+0x4] ;  /* 0x0000040003087983 */ /* 0x000ee20000100800 */
[----:B--2-4-:R-:W-:-:S13]  /*0bc0*/  FSETP.GT.AND P1, PT, R7, R6, PT ;  /* 0x000000060700720b */ /* 0x014fda0003f24000 */
[----:B------:R1:W-:Y:S02]  /*0bd0*/  @P1 STL.64 [R3+-0x8], R6 ;  /* 0xfffff80603001387 */ /* 0x0003e40000100a00 */
[----:B-1----:R-:W-:Y:S02]  /*0be0*/  @P1 MOV R6, R7 ;  /* 0x0000000700061202 */ /* 0x002fe40000000f00 */
[----:B------:R-:W2:Y:S01]  /*0bf0*/  LDL R7, [R3+0x8] ;  /* 0x0000080003077983 */ /* 0x000ea20000100800 */
[----:B------:R-:W-:Y:S01]  /*0c00*/  VIADD R2, R2, 0x4 ;  /* 0x0000000402027836 */ /* 0x000fe20000000000 */
[----:B---3--:R-:W-:-:S13]  /*0c10*/  FSETP.GT.AND P1, PT, R6, R9, PT ;  /* 0x000000090600720b */ /* 0x008fda0003f24000 */
[----:B------:R1:W-:Y:S04]  /*0c20*/  @P1 STL [R3+-0x4], R9 ;  /* 0xfffffc0903001387 */ /* 0x0003e80000100800 */
[----:B------:R-:W-:Y:S01]  /*0c30*/  @P1 STL [R3], R6 ;  /* 0x0000000603001387 */ /* 0x000fe20000100800 */
[----:B-1----:R-:W-:-:S05]  /*0c40*/  @P1 IMAD.MOV.U32 R9, RZ, RZ, R6 ;  /* 0x000000ffff091224 */ /* 0x002fca00078e0006 */
[----:B------:R-:W-:-:S13]  /*0c50*/  FSETP.GT.AND P2, PT, R9, R8, PT ;  /* 0x000000080900720b */ /* 0x000fda0003f44000 */
[----:B------:R1:W-:Y:S02]  /*0c60*/  @P2 STL.64 [R3], R8 ;  /* 0x0000000803002387 */ /* 0x0003e40000100a00 */
[----:B-1----:R-:W-:Y:S01]  /*0c70*/  @P2 IMAD.MOV.U32 R8, RZ, RZ, R9 ;  /* 0x000000ffff082224 */ /* 0x002fe200078e0009 */
[----:B------:R-:W-:-:S04]  /*0c80*/  ISETP.NE.AND P2, PT, R2, RZ, PT ;  /* 0x000000ff0200720c */ /* 0x000fc80003f45270 */
[----:B--2---:R-:W-:-:S13]  /*0c90*/  FSETP.GT.AND P1, PT, R8, R7, PT ;  /* 0x000000070800720b */ /* 0x004fda0003f24000 */
[----:B------:R1:W-:Y:S04]  /*0ca0*/  @P1 STL [R3+0x4], R7 ;  /* 0x0000040703001387 */ /* 0x0003e80000100800 */
[----:B------:R2:W-:Y:S01]  /*0cb0*/  @P1 STL [R3+0x8], R8 ;  /* 0x0000080803001387 */ /* 0x0005e20000100800 */
[----:B-1----:R-:W-:Y:S01]  /*0cc0*/  @P1 IMAD.MOV.U32 R7, RZ, RZ, R8 ;  /* 0x000000ffff071224 */ /* 0x002fe200078e0008 */
[----:B--2---:R-:W-:Y:S01]  /*0cd0*/  IADD3 R3, PT, PT, R3, 0x10, RZ ;  /* 0x0000001003037810 */ /* 0x004fe20007ffe0ff */
[----:B------:R-:W-:Y:S06]  /*0ce0*/  @P2 BRA `(.L_x_16) ;  /* 0xfffffffc00a82947 */ /* 0x000fec000383ffff */
.L_x_15:
[----:B------:R-:W-:Y:S05]  /*0cf0*/  BSYNC.RECONVERGENT B2 ;  /* 0x0000000000027941 */ /* 0x000fea0003800200 */
.L_x_14:
[----:B------:R-:W-:Y:S05]  /*0d00*/  @!P0 BRA `(.L_x_13) ;  /* 0x00000000004c8947 */ /* 0x000fea0003800000 */
[----:B------:R-:W-:-:S05]  /*0d10*/  IMAD R0, R0, 0x4, R1 ;  /* 0x0000000400007824 */ /* 0x000fca00078e0201 */
[----:B------:R-:W2:Y:S01]  /*0d20*/  LDL.64 R2, [R0] ;  /* 0x0000000000027983 */ /* 0x000ea20000100a00 */
[----:B------:R-:W-:Y:S02]  /*0d30*/  ISETP.NE.AND P1, PT, R11, 0x1, PT ;  /* 0x000000010b00780c */ /* 0x000fe40003f25270 */
[----:B--2---:R-:W-:Y:S01]  /*0d40*/  FSETP.GT.AND P0, PT, R2, R3, PT ;  /* 0x000000030200720b */ /* 0x004fe20003f04000 */
[----:B------:R-:W-:Y:S02]  /*0d50*/  IMAD.MOV.U32 R6, RZ, RZ, R3 ;  /* 0x000000ffff067224 */ /* 0x000fe400078e0003 */
[----:B------:R-:W-:-:S10]  /*0d60*/  IMAD.MOV.U32 R7, RZ, RZ, R2 ;  /* 0x000000ffff077224 */ /* 0x000fd400078e0002 */
[----:B------:R1:W-:Y:S01]  /*0d70*/  @P0 STL.64 [R0], R6 ;  /* 0x0000000600000387 */ /* 0x0003e20000100a00 */
[----:B------:R-:W-:Y:S01]  /*0d80*/  @P0 IMAD.MOV.U32 R3, RZ, RZ, R2 ;  /* 0x000000ffff030224 */ /* 0x000fe200078e0002 */
[----:B------:R-:W-:Y:S06]  /*0d90*/  @!P1 BRA `(.L_x_13) ;  /* 0x0000000000289947 */ /* 0x000fec0003800000 */
[----:B-1----:R-:W2:Y:S01]  /*0da0*/  LDL R7, [R0+0x8] ;  /* 0x0000080000077983 */ /* 0x002ea20000100800 */
[----:B------:R-:W-:Y:S02]  /*0db0*/  ISETP.NE.AND P1, PT, R11, 0x2, PT ;  /* 0x000000020b00780c */ /* 0x000fe40003f25270 */
[----:B--2---:R-:W-:-:S13]  /*0dc0*/  FSETP.GT.AND P0, PT, R3, R7, PT ;  /* 0x000000070300720b */ /* 0x004fda0003f04000 */
[----:B------:R-:W-:Y:S04]  /*0dd0*/  @P0 STL [R0+0x8], R3 ;  /* 0x0000080300000387 */ /* 0x000fe80000100800 */
[----:B------:R1:W-:Y:S02]  /*0de0*/  @P0 STL [R0+0x4], R7 ;  /* 0x0000040700000387 */ /* 0x0003e40000100800 */
[----:B-1----:R-:W-:Y:S01]  /*0df0*/  @P0 MOV R7, R3 ;  /* 0x0000000300070202 */ /* 0x002fe20000000f00 */
[----:B------:R-:W-:Y:S06]  /*0e00*/  @!P1 BRA `(.L_x_13) ;  /* 0x00000000000c9947 */ /* 0x000fec0003800000 */
[----:B------:R-:W2:Y:S02]  /*0e10*/  LDL R6, [R0+0xc] ;  /* 0x00000c0000067983 */ /* 0x000ea40000100800 */
[----:B--2---:R-:W-:-:S13]  /*0e20*/  FSETP.GT.AND P0, PT, R7, R6, PT ;  /* 0x000000060700720b */ /* 0x004fda0003f04000 */
[----:B------:R2:W-:Y:S02]  /*0e30*/  @P0 STL.64 [R0+0x8], R6 ;  /* 0x0000080600000387 */ /* 0x0005e40000100a00 */
.L_x_13:
[----:B------:R-:W-:Y:S05]  /*0e40*/  BSYNC.RECONVERGENT B1 ;  /* 0x0000000000017941 */ /* 0x000fea0003800200 */
.L_x_12:
[----:B------:R-:W-:Y:S02]  /*0e50*/  VIADD R5, R5, 0x1 ;  /* 0x0000000105057836 */ /* 0x000fe40000000000 */
[----:B------:R-:W-:-:S03]  /*0e60*/  VIADD R4, R4, 0xffffffff ;  /* 0xffffffff04047836 */ /* 0x000fc60000000000 */
[----:B------:R-:W-:-:S13]  /*0e70*/  ISETP.NE.AND P0, PT, R5, R12, PT ;  /* 0x0000000c0500720c */ /* 0x000fda0003f05270 */
[----:B------:R-:W-:Y:S05]  /*0e80*/  @P0 BRA `(.L_x_17) ;  /* 0xfffffffc00040947 */ /* 0x000fea000383ffff */
.L_x_11:
[----:B------:R-:W-:Y:S05]  /*0e90*/  BSYNC.RECONVERGENT B0 ;  /* 0x0000000000007941 */ /* 0x000fea0003800200 */
.L_x_10:
[----:B------:R-:W-:Y:S01]  /*0ea0*/  LEA.HI R18, R18, R18, RZ, 0x1 ;  /* 0x0000001212127211 */ /* 0x000fe200078f08ff */
[----:B012---:R-:W0:Y:S01]  /*0eb0*/  LDC.64 R2, c[0x0][0x388] ;  /* 0x0000e200ff027b82 */ /* 0x007e220000000a00 */
[----:B------:R-:W1:Y:S02]  /*0ec0*/  LDCU UR4, c[0x0][0x394] ;  /* 0x00007280ff0477ac */ /* 0x000e640008000800 */
[----:B------:R-:W-:-:S05]  /*0ed0*/  SHF.R.S32.HI R18, RZ, 0x1, R18 ;  /* 0x00000001ff127819 */ /* 0x000fca0000011412 */
[----:B------:R-:W-:-:S05]  /*0ee0*/  IMAD R18, R18, 0x4, R1 ;  /* 0x0000000412127824 */ /* 0x000fca00078e0201 */
[----:B------:R-:W2:Y:S01]  /*0ef0*/  LDL R5, [R18] ;  /* 0x0000000012057983 */ /* 0x000ea20000100800 */
[----:B-1----:R-:W-:-:S04]  /*0f00*/  IMAD R19, R19, UR4, R20 ;  /* 0x0000000413137c24 */ /* 0x002fc8000f8e0214 */
[----:B0-----:R-:W-:-:S05]  /*0f10*/  IMAD.WIDE R2, R19, 0x4, R2 ;  /* 0x0000000413027825 */ /* 0x001fca00078e0202 */
[----:B--2---:R-:W-:Y:S01]  /*0f20*/  STG.E desc[UR8][R2.64], R5 ;  /* 0x0000000502007986 */ /* 0x004fe2000c101908 */
[----:B------:R-:W-:Y:S05]  /*0f30*/  EXIT ;  /* 0x000000000000794d */ /* 0x000fea0003800000 */
.L_x_18:
[----:B------:R-:W-:-:S00]  /*0f40*/  BRA `(.L_x_18) ;  /* 0xfffffffc00fc7947 */ /* 0x000fc0000383ffff */
[----:B------:R-:W-:-:S00]  /*0f50*/  NOP ;  /* 0x0000000000007918 */ /* 0x000fc00000000000 */
        /* <DEDUP_REMOVED lines=10> */
.L_x_42:


//--------------------- .text._Z27median_filter_kernel_globalPKfPfiii --------------------------
	.section	.text._Z27median_filter_kernel_globalPKfPfiii,"ax",@progbits
	.align	128
        .global         _Z27median_filter_kernel_globalPKfPfiii
        .type           _Z27median_filter_kernel_globalPKfPfiii,@function
        .size           _Z27median_filter_kernel_globalPKfPfiii,(.L_x_43 - _Z27median_filter_kernel_globalPKfPfiii)
        .other          _Z27median_filter_kernel_globalPKfPfiii,@"STO_CUDA_ENTRY STV_DEFAULT"
_Z27median_filter_kernel_globalPKfPfiii:
.text._Z27median_filter_kernel_globalPKfPfiii:
        /* <DEDUP_REMOVED lines=22> */
[----:B------:R-:W-:Y:S02]  /*0160*/  VIADDMNMX R14, R11, -UR4, RZ, !PT ;  /* 0x800000040b0e7c46 */ /* 0x000fe4000f8001ff */
[----:B------:R-:W-:Y:S02]  /*0170*/  IADD3 R8, PT, PT, R10, UR4, RZ ;  /* 0x000000040a087c10 */ /* 0x000fe4000fffe0ff */
[----:B------:R-:W-:Y:S02]  /*0180*/  VIADDMNMX R9, R4, 0xffffffff, R9, PT ;  /* 0xffffffff04097846 */ /* 0x000fe40003800109 */
[----:B------:R-:W-:Y:S02]  /*0190*/  VIADDMNMX R13, R10, -UR4, RZ, !PT ;  /* 0x800000040a0d7c46 */ /* 0x000fe4000f8001ff */
[----:B------:R-:W-:Y:S02]  /*01a0*/  ISETP.GT.AND P0, PT, R14, R9, PT ;  /* 0x000000090e00720c */ /* 0x000fe40003f04270 */
[----:B------:R-:W-:-:S11]  /*01b0*/  VIADDMNMX R8, R5, 0xffffffff, R8, PT ;  /* 0xffffffff05087846 */ /* 0x000fd60003800108 */
[----:B-1----:R-:W-:Y:S05]  /*01c0*/  @P0 BRA `(.L_x_20) ;  /* 0x0000000800980947 */ /* 0x002fea0003800000 */
[C---:B------:R-:W-:Y:S01]  /*01d0*/  IADD3 R12, PT, PT, R8.reuse, 0x1, RZ ;  /* 0x00000001080c7810 */ /* 0x040fe20007ffe0ff */
[--C-:B------:R-:W-:Y:S01]  /*01e0*/  IMAD.IADD R0, R8, 0x1, -R13.reuse ;  /* 0x0000000108007824 */ /* 0x100fe200078e0a0d */
[C---:B------:R-:W-:Y:S01]  /*01f0*/  IADD3 R16, PT, PT, R13.reuse, 0x2, RZ ;  /* 0x000000020d107810 */ /* 0x040fe20007ffe0ff */
[C---:B------:R-:W-:Y:S02]  /*0200*/  VIADD R15, R13.reuse, 0x1 ;  /* 0x000000010d0f7836 */ /* 0x040fe40000000000 */
[----:B------:R-:W-:Y:S01]  /*0210*/  IMAD.IADD R18, R12, 0x1, -R13 ;  /* 0x000000010c127824 */ /* 0x000fe200078e0a0d */
[----:B------:R-:W-:Y:S01]  /*0220*/  ISETP.GE.U32.AND P1, PT, R0, 0x3, PT ;  /* 0x000000030000780c */ /* 0x000fe20003f26070 */
[----:B------:R-:W-:Y:S02]  /*0230*/  VIADD R17, R13, 0x3 ;  /* 0x000000030d117836 */ /* 0x000fe40000000000 */
[----:B------:R-:W-:Y:S01]  /*0240*/  IMAD.MOV.U32 R0, RZ, RZ, RZ ;  /* 0x000000ffff007224 */ /* 0x000fe200078e00ff */
[----:B------:R-:W-:-:S09]  /*0250*/  LOP3.LUT R18, R18, 0x3, RZ, 0xc0, !PT ;  /* 0x0000000312127812 */ /* 0x000fd200078ec0ff */
.L_x_32:
[----:B------:R-:W-:Y:S01]  /*0260*/  ISETP.GE.AND P0, PT, R8, R13, PT ;  /* 0x0000000d0800720c */ /* 0x000fe20003f06270 */
[----:B------:R-:W-:-:S12]  /*0270*/  BSSY.RECONVERGENT B0, `(.L_x_21) ;  /* 0x0000098000007945 */ /* 0x000fd80003800200 */
[----:B0123--:R-:W-:Y:S05]  /*0280*/  @!P0 BRA `(.L_x_22) ;  /* 0x0000000800588947 */ /* 0x00ffea0003800000 */
[----:B------:R-:W-:Y:S01]  /*0290*/  ISETP.NE.AND P0, PT, R18, RZ, PT ;  /* 0x000000ff1200720c */ /* 0x000fe20003f05270 */
[----:B------:R-:W-:Y:S01]  /*02a0*/  BSSY.RECONVERGENT B2, `(.L_x_23) ;  /* 0x0000019000027945 */ /* 0x000fe20003800200 */
[----:B------:R-:W-:-:S11]  /*02b0*/  MOV R19, R13 ;  /* 0x0000000d00137202 */ /* 0x000fd60000000f00 */
[----:B------:R-:W-:Y:S05]  /*02c0*/  @!P0 BRA `(.L_x_24) ;  /* 0x0000000000588947 */ /* 0x000fea0003800000 */
[----:B------:R-:W0:Y:S01]  /*02d0*/  LDC.64 R2, c[0x0][0x380] ;  /* 0x0000e000ff027b82 */ /* 0x000e220000000a00 */
[----:B------:R-:W1:Y:S02]  /*02e0*/  LDCU UR4, c[0x0][0x394] ;  /* 0x00007280ff0477ac */ /* 0x000e640008000800 */
[----:B-1----:R-:W-:-:S04]  /*02f0*/  IMAD R5, R14, UR4, R13 ;  /* 0x000000040e057c24 */ /* 0x002fc8000f8e020d */
[----:B0-----:R-:W-:-:S05]  /*0300*/  IMAD.WIDE R2, R5, 0x4, R2 ;  /* 0x0000000405027825 */ /* 0x001fca00078e0202 */
[----:B------:R-:W2:Y:S01]  /*0310*/  LDG.E R5, desc[UR6][R2.64] ;  /* 0x0000000602057981 */ /* 0x000ea2000c1e1900 */
[----:B------:R-:W-:Y:S01]  /*0320*/  IMAD R20, R0, 0x4, R1 ;  /* 0x0000000400147824 */ /* 0x000fe200078e0201 */
[----:B------:R-:W-:Y:S01]  /*0330*/  ISETP.NE.AND P0, PT, R18, 0x1, PT ;  /* 0x000000011200780c */ /* 0x000fe20003f05270 */
[----:B------:R-:W-:Y:S01]  /*0340*/  VIADD R6, R0, 0x1 ;  /* 0x0000000100067836 */ /* 0x000fe20000000000 */
[----:B------:R-:W-:Y:S01]  /*0350*/  MOV R4, R0 ;  /* 0x0000000000047202 */ /* 0x000fe20000000f00 */
[----:B------:R-:W-:Y:S02]  /*0360*/  IMAD.MOV.U32 R19, RZ, RZ, R15 ;  /* 0x000000ffff137224 */ /* 0x000fe400078e000f */
[----:B------:R-:W-:Y:S01]  /*0370*/  IMAD.MOV.U32 R0, RZ, RZ, R6 ;  /* 0x000000ffff007224 */ /* 0x000fe200078e0006 */
[----:B--2---:R0:W-:Y:S07]  /*0380*/  STL [R20], R5 ;  /* 0x0000000514007387 */ /* 0x0041ee0000100800 */
[----:B------:R-:W-:Y:S05]  /*0390*/  @!P0 BRA `(.L_x_24) ;  /* 0x0000000000248947 */ /* 0x000fea0003800000 */
[----:B------:R-:W-:Y:S01]  /*03a0*/  ISETP.NE.AND P0, PT, R18, 0x2, PT ;  /* 0x000000021200780c */ /* 0x000fe20003f05270 */
[----:B0-----:R-:W2:-:S12]  /*03b0*/  LDG.E R5, desc[UR6][R2.64+0x4] ;  /* 0x0000040602057981 */ /* 0x001e98000c1e1900 */
[----:B------:R-:W3:Y:S01]  /*03c0*/  @P0 LDG.E R7, desc[UR6][R2.64+0x8] ;  /* 0x0000080602070981 */ /* 0x000ee2000c1e1900 */
[C---:B------:R-:W-:Y:S01]  /*03d0*/  IADD3 R0, PT, PT, R4.reuse, 0x2, RZ ;  /* 0x0000000204007810 */ /* 0x040fe20007ffe0ff */
[----:B------:R-:W-:Y:S01]  /*03e0*/  IMAD.MOV.U32 R19, RZ, RZ, R16 ;  /* 0x000000ffff137224 */ /* 0x000fe200078e0010 */
[----:B------:R-:W-:Y:S01]  /*03f0*/  @P0 MOV R19, R17 ;  /* 0x0000001100130202 */ /* 0x000fe20000000f00 */
[----:B------:R-:W-:Y:S01]  /*0400*/  @P0 VIADD R0, R4, 0x3 ;  /* 0x0000000304000836 */ /* 0x000fe20000000000 */
[----:B--2---:R1:W-:Y:S04]  /*0410*/  STL [R20+0x4], R5 ;  /* 0x0000040514007387 */ /* 0x0043e80000100800 */
[----:B---3--:R1:W-:Y:S02]  /*0420*/  @P0 STL [R20+0x8], R7 ;  /* 0x0000080714000387 */ /* 0x0083e40000100800 */
.L_x_24:
[----:B------:R-:W-:Y:S05]  /*0430*/  BSYNC.RECONVERGENT B2 ;  /* 0x0000000000027941 */ /* 0x000fea0003800200 */
.L_x_23:
[----:B------:R-:W-:Y:S05]  /*0440*/  @!P1 BRA `(.L_x_22) ;  /* 0x0000000400e89947 */ /* 0x000fea0003800000 */
[----:B------:R-:W-:Y:S01]  /*0450*/  ISETP.GE.AND P0, PT, R19, R12, PT ;  /* 0x0000000c1300720c */ /* 0x000fe20003f06270 */
[----:B------:R-:W-:-:S12]  /*0460*/  BSSY.RELIABLE B2, `(.L_x_25) ;  /* 0x0000067000027945 */ /* 0x000fd80003800100 */
[----:B------:R-:W-:Y:S05]  /*0470*/  @P0 BRA `(.L_x_26) ;  /* 0x0000000400940947 */ /* 0x000fea0003800000 */
[----:B------:R-:W-:Y:S01]  /*0480*/  IMAD.IADD R2, R12, 0x1, -R19 ;  /* 0x000000010c027824 */ /* 0x000fe200078e0a13 */
[----:B------:R-:W-:Y:S01]  /*0490*/  BSSY.RECONVERGENT B3, `(.L_x_27) ;  /* 0x000003e000037945 */ /* 0x000fe20003800200 */
[----:B------:R-:W-:-:S03]  /*04a0*/  PLOP3.LUT P0, PT, PT, PT, PT, 0x80, 0x8 ;  /* 0x000000000008781c */ /* 0x000fc60003f0f070 */
[----:B------:R-:W-:-:S13]  /*04b0*/  ISETP.GT.AND P2, PT, R2, 0xc, PT ;  /* 0x0000000c0200780c */ /* 0x000fda0003f44270 */
[----:B------:R-:W-:Y:S05]  /*04c0*/  @!P2 BRA `(.L_x_28) ;  /* 0x0000000000e8a947 */ /* 0x000fea0003800000 */
[----:B------:R-:W-:Y:S01]  /*04d0*/  PLOP3.LUT P0, PT, PT, PT, PT, 0x8, 0x80 ;  /* 0x000000000080781c */ /* 0x000fe20003f0e170 */
[----:B01----:R-:W-:-:S12]  /*04e0*/  VIADD R20, R8, 0xfffffff5 ;  /* 0xfffffff508147836 */ /* 0x003fd80000000000 */
.L_x_29:
[----:B0-----:R-:W0:Y:S01]  /*04f0*/  LDC.64 R2, c[0x0][0x380] ;  /* 0x0000e000ff027b82 */ /* 0x001e220000000a00 */
[----:B------:R-:W1:Y:S01]  /*0500*/  LDCU UR4, c[0x0][0x394] ;  /* 0x00007280ff0477ac */ /* 0x000e620008000800 */
[----:B------:R-:W-:Y:S01]  /*0510*/  IADD3 R5, PT, PT, R19, 0x4, RZ ;  /* 0x0000000413057810 */ /* 0x000fe20007ffe0ff */
[----:B-1----:R-:W-:-:S04]  /*0520*/  IMAD R7, R14, UR4, R19 ;  /* 0x000000040e077c24 */ /* 0x002fc8000f8e0213 */
[----:B------:R-:W-:Y:S02]  /*0530*/  IMAD R5, R14, UR4, R5 ;  /* 0x000000040e057c24 */ /* 0x000fe4000f8e0205 */
[----:B0-----:R-:W-:-:S05]  /*0540*/  IMAD.WIDE R6, R7, 0x4, R2 ;  /* 0x0000000407067825 */ /* 0x001fca00078e0202 */
[----:B------:R-:W2:Y:S01]  /*0550*/  LDG.E R21, desc[UR6][R6.64+0xc] ;  /* 0x00000c0606157981 */ /* 0x000ea2000c1e1900 */
[----:B------:R-:W-:-:S03]  /*0560*/  IMAD.WIDE R4, R5, 0x4, R2 ;  /* 0x0000000405047825 */ /* 0x000fc600078e0202 */
[----:B------:R-:W3:Y:S04]  /*0570*/  LDG.E R25, desc[UR6][R6.64] ;  /* 0x0000000606197981 */ /* 0x000ee8000c1e1900 */
[----:B------:R-:W4:Y:S04]  /*0580*/  LDG.E R23, desc[UR6][R6.64+0x4] ;  /* 0x0000040606177981 */ /* 0x000f28000c1e1900 */
[----:B------:R0:W5:Y:S04]  /*0590*/  LDG.E R27, desc[UR6][R6.64+0x8] ;  /* 0x00000806061b7981 */ /* 0x000168000c1e1900 */
[----:B------:R-:W5:Y:S04]  /*05a0*/  LDG.E R29, desc[UR6][R4.64] ;  /* 0x00000006041d7981 */ /* 0x000f68000c1e1900 */
[----:B------:R-:W5:Y:S01]  /*05b0*/  LDG.E R22, desc[UR6][R4.64+0x4] ;  /* 0x0000040604167981 */ /* 0x000f62000c1e1900 */
[----:B------:R-:W-:Y:S01]  /*05c0*/  VIADD R26, R19, 0x8 ;  /* 0x00000008131a7836 */ /* 0x000fe20000000000 */
[C---:B0-----:R-:W-:Y:S01]  /*05d0*/  IADD3 R6, PT, PT, R0.reuse, 0x4, RZ ;  /* 0x0000000400067810 */ /* 0x041fe20007ffe0ff */
[----:B------:R-:W-:Y:S01]  /*05e0*/  IMAD R28, R0, 0x4, R1 ;  /* 0x00000004001c7824 */ /* 0x000fe200078e0201 */
[----:B------:R-:W5:Y:S01]  /*05f0*/  LDG.E R24, desc[UR6][R4.64+0x8] ;  /* 0x0000080604187981 */ /* 0x000f62000c1e1900 */
[----:B------:R-:W-:-:S03]  /*0600*/  IMAD R7, R14, UR4, R26 ;  /* 0x000000040e077c24 */ /* 0x000fc6000f8e021a */
[----:B------:R0:W5:Y:S02]  /*0610*/  LDG.E R26, desc[UR6][R4.64+0xc] ;  /* 0x00000c06041a7981 */ /* 0x000164000c1e1900 */
[----:B0-----:R-:W-:-:S04]  /*0620*/  VIADD R5, R19, 0xc ;  /* 0x0000000c13057836 */ /* 0x001fc80000000000 */
[----:B------:R-:W-:Y:S01]  /*0630*/  IMAD R5, R14, UR4, R5 ;  /* 0x000000040e057c24 */ /* 0x000fe2000f8e0205 */
[----:B--2---:R0:W-:Y:S04]  /*0640*/  STL [R28+0xc], R21 ;  /* 0x00000c151c007387 */ /* 0x0041e80000100800 */
[----:B---3--:R1:W-:Y:S01]  /*0650*/  STL [R28], R25 ;  /* 0x000000191c007387 */ /* 0x0083e20000100800 */
[----:B0-----:R-:W-:Y:S02]  /*0660*/  IMAD R21, R6, 0x4, R1 ;  /* 0x0000000406157824 */ /* 0x001fe400078e0201 */
[--C-:B------:R-:W-:Y:S01]  /*0670*/  IMAD.WIDE R6, R7, 0x4, R2.reuse ;  /* 0x0000000407067825 */ /* 0x100fe200078e0202 */
[----:B----4-:R0:W-:Y:S03]  /*0680*/  STL [R28+0x4], R23 ;  /* 0x000004171c007387 */ /* 0x0101e60000100800 */
[----:B------:R-:W-:Y:S01]  /*0690*/  IMAD.WIDE R2, R5, 0x4, R2 ;  /* 0x0000000405027825 */ /* 0x000fe200078e0202 */
[----:B-----5:R2:W-:Y:S04]  /*06a0*/  STL [R28+0x8], R27 ;  /* 0x0000081b1c007387 */ /* 0x0205e80000100800 */
[----:B------:R-:W-:Y:S04]  /*06b0*/  STL [R21], R29 ;  /* 0x0000001d15007387 */ /* 0x000fe80000100800 */
[----:B-1----:R-:W3:Y:S04]  /*06c0*/  LDG.E R25, desc[UR6][R6.64] ;  /* 0x0000000606197981 */ /* 0x002ee8000c1e1900 */
[----:B0-----:R-:W4:Y:S04]  /*06d0*/  LDG.E R23, desc[UR6][R6.64+0x4] ;  /* 0x0000040606177981 */ /* 0x001f28000c1e1900 */
[----:B--2---:R-:W2:Y:S04]  /*06e0*/  LDG.E R27, desc[UR6][R6.64+0x8] ;  /* 0x00000806061b7981 */ /* 0x004ea8000c1e1900 */
[----:B------:R0:W5:Y:S04]  /*06f0*/  LDG.E R28, desc[UR6][R6.64+0xc] ;  /* 0x00000c06061c7981 */ /* 0x000168000c1e1900 */
[----:B------:R1:W-:Y:S04]  /*0700*/  STL [R21+0x4], R22 ;  /* 0x0000041615007387 */ /* 0x0003e80000100800 */
[----:B------:R-:W5:Y:S04]  /*0710*/  LDG.E R5, desc[UR6][R2.64+0x4] ;  /* 0x0000040602057981 */ /* 0x000f68000c1e1900 */
[----:B------:R-:W5:Y:S04]  /*0720*/  LDG.E R4, desc[UR6][R2.64+0x8] ;  /* 0x0000080602047981 */ /* 0x000f68000c1e1900 */
[----:B-1----:R-:W5:Y:S04]  /*0730*/  LDG.E R22, desc[UR6][R2.64] ;  /* 0x0000000602167981 */ /* 0x002f68000c1e1900 */
[----:B------:R-:W5:Y:S01]  /*0740*/  LDG.E R29, desc[UR6][R2.64+0xc] ;  /* 0x00000c06021d7981 */ /* 0x000f62000c1e1900 */
[C---:B0-----:R-:W-:Y:S01]  /*0750*/  IADD3 R6, PT, PT, R0.reuse, 0x8, RZ ;  /* 0x0000000800067810 */ /* 0x041fe20007ffe0ff */
[----:B------:R-:W-:-:S04]  /*0760*/  VIADD R7, R0, 0xc ;  /* 0x0000000c00077836 */ /* 0x000fc80000000000 */
[----:B------:R-:W-:Y:S01]  /*0770*/  IMAD R6, R6, 0x4, R1 ;  /* 0x0000000406067824 */ /* 0x000fe200078e0201 */
[----:B------:R-:W-:Y:S01]  /*0780*/  LEA R7, R7, R1, 0x2 ;  /* 0x0000000107077211 */ /* 0x000fe200078e10ff */
[----:B------:R0:W-:Y:S01]  /*0790*/  STL [R21+0x8], R24 ;  /* 0x0000081815007387 */ /* 0x0001e20000100800 */
[----:B------:R-:W-:-:S03]  /*07a0*/  VIADD R19, R19, 0x10 ;  /* 0x0000001013137836 */ /* 0x000fc60000000000 */
[----:B------:R0:W-:Y:S02]  /*07b0*/  STL [R21+0xc], R26 ;  /* 0x00000c1a15007387 */ /* 0x0001e40000100800 */
[----:B------:R-:W-:Y:S01]  /*07c0*/  ISETP.GE.AND P2, PT, R19, R20, PT ;  /* 0x000000141300720c */ /* 0x000fe20003f46270 */
[----:B------:R-:W-:Y:S01]  /*07d0*/  VIADD R0, R0, 0x10 ;  /* 0x0000001000007836 */ /* 0x000fe20000000000 */
[----:B---3--:R0:W-:Y:S04]  /*07e0*/  STL [R6], R25 ;  /* 0x0000001906007387 */ /* 0x0081e80000100800 */
[----:B----4-:R0:W-:Y:S04]  /*07f0*/  STL [R6+0x4], R23 ;  /* 0x0000041706007387 */ /* 0x0101e80000100800 */
[----:B--2---:R0:W-:Y:S04]  /*0800*/  STL [R6+0x8], R27 ;  /* 0x0000081b06007387 */ /* 0x0041e80000100800 */
[----:B-----5:R0:W-:Y:S04]  /*0810*/  STL [R6+0xc], R28 ;  /* 0x00000c1c06007387 */ /* 0x0201e80000100800 */
[----:B------:R0:W-:Y:S04]  /*0820*/  STL [R7+0x4], R5 ;  /* 0x0000040507007387 */ /* 0x0001e80000100800 */
[----:B------:R0:W-:Y:S04]  /*0830*/  STL [R7+0x8], R4 ;  /* 0x0000080407007387 */ /* 0x0001e80000100800 */
[----:B------:R0:W-:Y:S04]  /*0840*/  STL [R7], R22 ;  /* 0x0000001607007387 */ /* 0x0001e80000100800 */
[----:B------:R0:W-:Y:S01]  /*0850*/  STL [R7+0xc], R29 ;  /* 0x00000c1d07007387 */ /* 0x0001e20000100800 */
[----:B------:R-:W-:Y:S05]  /*0860*/  @!P2 BRA `(.L_x_29) ;  /* 0xfffffffc0020a947 */ /* 0x000fea000383ffff */
.L_x_28:
[----:B------:R-:W-:Y:S05]  /*0870*/  BSYNC.RECONVERGENT B3 ;  /* 0x0000000000037941 */ /* 0x000fea0003800200 */
.L_x_27:
[----:B------:R-:W-:Y:S01]  /*0880*/  IADD3 R2, PT, PT, R12, -R19, RZ ;  /* 0x800000130c027210 */ /* 0x000fe20007ffe0ff */
[----:B------:R-:W-:Y:S03]  /*0890*/  BSSY.RECONVERGENT B3, `(.L_x_30) ;  /* 0x0000020000037945 */ /* 0x000fe60003800200 */
[----:B------:R-:W-:-:S13]  /*08a0*/  ISETP.GT.AND P2, PT, R2, 0x4, PT ;  /* 0x000000040200780c */ /* 0x000fda0003f44270 */
[----:B------:R-:W-:Y:S05]  /*08b0*/  @!P2 BRA `(.L_x_31) ;  /* 0x000000000074a947 */ /* 0x000fea0003800000 */
[----:B01----:R-:W0:Y:S01]  /*08c0*/  LDC.64 R4, c[0x0][0x380] ;  /* 0x0000e000ff047b82 */ /* 0x003e220000000a00 */
[----:B------:R-:W1:Y:S01]  /*08d0*/  LDCU UR4, c[0x0][0x394] ;  /* 0x00007280ff0477ac */ /* 0x000e620008000800 */
[----:B------:R-:W-:Y:S02]  /*08e0*/  VIADD R7, R19, 0x4 ;  /* 0x0000000413077836 */ /* 0x000fe40000000000 */
[C---:B-1----:R-:W-:Y:S02]  /*08f0*/  IMAD R3, R14.reuse, UR4, R19 ;  /* 0x000000040e037c24 */ /* 0x042fe4000f8e0213 */
[----:B------:R-:W-:Y:S02]  /*0900*/  IMAD R7, R14, UR4, R7 ;  /* 0x000000040e077c24 */ /* 0x000fe4000f8e0207 */
[----:B0-----:R-:W-:-:S04]  /*0910*/  IMAD.WIDE R2, R3, 0x4, R4 ;  /* 0x0000000403027825 */ /* 0x001fc800078e0204 */
[----:B------:R-:W-:Y:S01]  /*0920*/  IMAD.WIDE R4, R7, 0x4, R4 ;  /* 0x0000000407047825 */ /* 0x000fe200078e0204 */
[----:B------:R-:W2:Y:S04]  /*0930*/  LDG.E R6, desc[UR6][R2.64] ;  /* 0x0000000602067981 */ /* 0x000ea8000c1e1900 */
[----:B------:R-:W3:Y:S04]  /*0940*/  LDG.E R20, desc[UR6][R2.64+0x4] ;  /* 0x0000040602147981 */ /* 0x000ee8000c1e1900 */
[----:B------:R-:W4:Y:S04]  /*0950*/  LDG.E R22, desc[UR6][R2.64+0x8] ;  /* 0x0000080602167981 */ /* 0x000f28000c1e1900 */
[----:B------:R-:W5:Y:S04]  /*0960*/  LDG.E R24, desc[UR6][R2.64+0xc] ;  /* 0x00000c0602187981 */ /* 0x000f68000c1e1900 */
[----:B------:R-:W5:Y:S04]  /*0970*/  LDG.E R21, desc[UR6][R4.64] ;  /* 0x0000000604157981 */ /* 0x000f68000c1e1900 */
[----:B------:R-:W5:Y:S04]  /*0980*/  LDG.E R23, desc[UR6][R4.64+0x4] ;  /* 0x0000040604177981 */ /* 0x000f68000c1e1900 */
[----:B------:R-:W5:Y:S04]  /*0990*/  LDG.E R25, desc[UR6][R4.64+0x8] ;  /* 0x0000080604197981 */ /* 0x000f68000c1e1900 */
[----:B------:R-:W5:Y:S01]  /*09a0*/  LDG.E R27, desc[UR6][R4.64+0xc] ;  /* 0x00000c06041b7981 */ /* 0x000f62000c1e1900 */
[C---:B------:R-:W-:Y:S01]  /*09b0*/  IADD3 R26, PT, PT, R0.reuse, 0x4, RZ ;  /* 0x00000004001a7810 */ /* 0x040fe20007ffe0ff */
[C-C-:B------:R-:W-:Y:S01]  /*09c0*/  IMAD R7, R0.reuse, 0x4, R1.reuse ;  /* 0x0000000400077824 */ /* 0x140fe200078e0201 */
[----:B------:R-:W-:Y:S01]  /*09d0*/  PLOP3.LUT P0, PT, PT, PT, PT, 0x8, 0x80 ;  /* 0x000000000080781c */ /* 0x000fe20003f0e170 */
[----:B------:R-:W-:Y:S01]  /*09e0*/  VIADD R0, R0, 0x8 ;  /* 0x0000000800007836 */ /* 0x000fe20000000000 */
[----:B------:R-:W-:Y:S01]  /*09f0*/  IADD3 R19, PT, PT, R19, 0x8, RZ ;  /* 0x0000000813137810 */ /* 0x000fe20007ffe0ff */
[----:B------:R-:W-:Y:S01]  /*0a00*/  IMAD R26, R26, 0x4, R1 ;  /* 0x000000041a1a7824 */ /* 0x000fe200078e0201 */
[----:B--2---:R2:W-:Y:S04]  /*0a10*/  STL [R7], R6 ;  /* 0x0000000607007387 */ /* 0x0045e80000100800 */
[----:B---3--:R2:W-:Y:S04]  /*0a20*/  STL [R7+0x4], R20 ;  /* 0x0000041407007387 */ /* 0x0085e80000100800 */
[----:B----4-:R2:W-:Y:S04]  /*0a30*/  STL [R7+0x8], R22 ;  /* 0x0000081607007387 */ /* 0x0105e80000100800 */
[----:B-----5:R2:W-:Y:S04]  /*0a40*/  STL [R7+0xc], R24 ;  /* 0x00000c1807007387 */ /* 0x0205e80000100800 */
[----:B------:R2:W-:Y:S04]  /*0a50*/  STL [R26], R21 ;  /* 0x000000151a007387 */ /* 0x0005e80000100800 */
[----:B------:R2:W-:Y:S04]  /*0a60*/  STL [R26+0x4], R23 ;  /* 0x000004171a007387 */ /* 0x0005e80000100800 */
[----:B------:R2:W-:Y:S04]  /*0a70*/  STL [R26+0x8], R25 ;  /* 0x000008191a007387 */ /* 0x0005e80000100800 */
[----:B------:R2:W-:Y:S02]  /*0a80*/  STL [R26+0xc], R27 ;  /* 0x00000c1b1a007387 */ /* 0x0005e40000100800 */
.L_x_31:
[----:B------:R-:W-:Y:S05]  /*0a90*/  BSYNC.RECONVERGENT B3 ;  /* 0x0000000000037941 */ /* 0x000fea0003800200 */
.L_x_30:
[----:B------:R-:W-:-:S13]  /*0aa0*/  ISETP.NE.OR P0, PT, R19, R12, P0 ;  /* 0x0000000c1300720c */ /* 0x000fda0000705670 */
[----:B------:R-:W-:Y:S05]  /*0ab0*/  @!P0 BREAK.RELIABLE B2 ;  /* 0x0000000000028942 */ /* 0x000fea0003800100 */
[----:B------:R-:W-:Y:S05]  /*0ac0*/  @!P0 BRA `(.L_x_22) ;  /* 0x0000000000488947 */ /* 0x000fea0003800000 */
.L_x_26:
[----:B------:R-:W-:Y:S05]  /*0ad0*/  BSYNC.RELIABLE B2 ;  /* 0x0000000000027941 */ /* 0x000fea0003800100 */
.L_x_25:
[----:B---3--:R-:W3:Y:S01]  /*0ae0*/  LDC.64 R2, c[0x0][0x380] ;  /* 0x0000e000ff027b82 */ /* 0x008ee20000000a00 */
[----:B------:R-:W0:Y:S02]  /*0af0*/  LDCU UR4, c[0x0][0x394] ;  /* 0x00007280ff0477ac */ /* 0x000e240008000800 */
[----:B01----:R-:W-:-:S04]  /*0b00*/  IMAD R5, R14, UR4, R19 ;  /* 0x000000040e057c24 */ /* 0x003fc8000f8e0213 */
[----:B---3--:R-:W-:-:S05]  /*0b10*/  IMAD.WIDE R2, R5, 0x4, R2 ;  /* 0x0000000405027825 */ /* 0x008fca00078e0202 */
[----:B------:R-:W3:Y:S04]  /*0b20*/  LDG.E R4, desc[UR6][R2.64] ;  /* 0x0000000602047981 */ /* 0x000ee8000c1e1900 */
[----:B------:R-:W4:Y:S04]  /*0b30*/  LDG.E R5, desc[UR6][R2.64+0x4] ;  /* 0x0000040602057981 */ /* 0x000f28000c1e1900 */
[----:B--2---:R-:W2:Y:S04]  /*0b40*/  LDG.E R6, desc[UR6][R2.64+0x8] ;  /* 0x0000080602067981 */ /* 0x004ea8000c1e1900 */
[----:B------:R-:W5:Y:S01]  /*0b50*/  LDG.E R7, desc[UR6][R2.64+0xc] ;  /* 0x00000c0602077981 */ /* 0x000f62000c1e1900 */
[C---:B------:R-:W-:Y:S01]  /*0b60*/  IMAD R20, R0.reuse, 0x4, R1 ;  /* 0x0000000400147824 */ /* 0x040fe200078e0201 */
[----:B------:R-:W-:Y:S01]  /*0b70*/  IADD3 R0, PT, PT, R0, 0x4, RZ ;  /* 0x0000000400007810 */ /* 0x000fe20007ffe0ff */
[----:B------:R-:W-:-:S05]  /*0b80*/  VIADD R19, R19, 0x4 ;  /* 0x0000000413137836 */ /* 0x000fca0000000000 */
[----:B------:R-:W-:Y:S01]  /*0b90*/  ISETP.NE.AND P0, PT, R19, R12, PT ;  /* 0x0000000c1300720c */ /* 0x000fe20003f05270 */
[----:B---3--:R3:W-:Y:S04]  /*0ba0*/  STL [R20], R4 ;  /* 0x0000000414007387 */ /* 0x0087e80000100800 */
[----:B----4-:R3:W-:Y:S04]  /*0bb0*/  STL [R20+0x4], R5 ;  /* 0x0000040514007387 */ /* 0x0107e80000100800 */
[----:B--2---:R3:W-:Y:S04]  /*0bc0*/  STL [R20+0x8], R6 ;  /* 0x0000080614007387 */ /* 0x0047e80000100800 */
[----:B-----5:R3:W-:Y:S01]  /*0bd0*/  STL [R20+0xc], R7 ;  /* 0x00000c0714007387 */ /* 0x0207e20000100800 */
[----:B------:R-:W-:Y:S05]  /*0be0*/  @P0 BRA `(.L_x_25) ;  /* 0xfffffffc00bc0947 */ /* 0x000fea000383ffff */
.L_x_22:
[----:B------:R-:W-:Y:S05]  /*0bf0*/  BSYNC.RECONVERGENT B0 ;  /* 0x0000000000007941 */ /* 0x000fea0003800200 */
.L_x_21:
[C---:B------:R-:W-:Y:S01]  /*0c00*/  ISETP.GE.AND P0, PT, R14.reuse, R9, PT ;  /* 0x000000090e00720c */ /* 0x040fe20003f06270 */
[----:B------:R-:W-:-:S12]  /*0c10*/  VIADD R14, R14, 0x1 ;  /* 0x000000010e0e7836 */ /* 0x000fd80000000000 */
[----:B------:R-:W-:Y:S05]  /*0c20*/  @!P0 BRA `(.L_x_32) ;  /* 0xfffffff4008c8947 */ /* 0x000fea000383ffff */
.L_x_20:
[----:B------:R-:W-:Y:S05]  /*0c30*/  BSYNC.RECONVERGENT B1 ;  /* 0x0000000000017941 */ /* 0x000fea0003800200 */
.L_x_19:
[----:B------:R-:W-:Y:S05]  /*0c40*/  WARPSYNC.ALL ;  /* 0x0000000000007948 */ /* 0x000fea0003800000 */
[----:B------:R-:W-:Y:S01]  /*0c50*/  ISETP.GE.AND P0, PT, R0, 0x2, PT ;  /* 0x000000020000780c */ /* 0x000fe20003f06270 */
[----:B------:R-:W-:-:S12]  /*0c60*/  BSSY.RECONVERGENT B0, `(.L_x_33) ;  /* 0x0000046000007945 */ /* 0x000fd80003800200 */
[----:B------:R-:W-:Y:S05]  /*0c70*/  @!P0 BRA `(.L_x_34) ;  /* 0x0000000400108947 */ /* 0x000fea0003800000 */
[C---:B------:R-:W-:Y:S01]  /*0c80*/  VIADD R14, R0.reuse, 0xffffffff ;  /* 0xffffffff000e7836 */ /* 0x040fe20000000000 */
[----:B------:R-:W-:Y:S01]  /*0c90*/  IADD3 R16, PT, PT, R0, -0x2, RZ ;  /* 0xfffffffe00107810 */ /* 0x000fe20007ffe0ff */
[----:B------:R-:W-:Y:S02]  /*0ca0*/  VIADD R13, R1, 0x8 ;  /* 0x00000008010d7836 */ /* 0x000fe40000000000 */
[----:B01-3--:R-:W-:Y:S01]  /*0cb0*/  IMAD.MOV.U32 R5, RZ, RZ, RZ ;  /* 0x000000ffff057224 */ /* 0x00bfe200078e00ff */
[----:B------:R-:W-:-:S07]  /*0cc0*/  MOV R12, R14 ;  /* 0x0000000e000c7202 */ /* 0x000fce0000000f00 */
.L_x_40:
[----:B-1-3--:R-:W-:Y:S01]  /*0cd0*/  IMAD.IADD R2, R5, 0x1, -R0 ;  /* 0x0000000105027824 */ /* 0x00afe200078e0a00 */
[----:B------:R-:W-:Y:S04]  /*0ce0*/  BSSY.RECONVERGENT B1, `(.L_x_35) ;  /* 0x0000039000017945 */ /* 0x000fe80003800200 */
[----:B------:R-:W-:-:S13]  /*0cf0*/  ISETP.GT.AND P0, PT, R2, -0x2, PT ;  /* 0xfffffffe0200780c */ /* 0x000fda0003f04270 */
[----:B0-----:R-:W-:Y:S05]  /*0d00*/  @P0 BRA `(.L_x_36) ;  /* 0x0000000000d80947 */ /* 0x001fea0003800000 */
[----:B------:R-:W-:Y:S01]  /*0d10*/  IMAD.IADD R2, R16, 0x1, -R5 ;  /* 0x0000000110027824 */ /* 0x000fe200078e0a05 */
[----:B------:R-:W-:Y:S01]  /*0d20*/  LOP3.LUT R15, R12, 0x3, RZ, 0xc0, !PT ;  /* 0x000000030c0f7812 */ /* 0x000fe200078ec0ff */
[----:B------:R-:W-:Y:S03]  /*0d30*/  BSSY.RECONVERGENT B2, `(.L_x_37) ;  /* 0x000001f000027945 */ /* 0x000fe60003800200 */
[----:B------:R-:W-:Y:S01]  /*0d40*/  ISETP.GE.U32.AND P1, PT, R2, 0x3, PT ;  /* 0x000000030200780c */ /* 0x000fe20003f26070 */
[----:B------:R-:W-:Y:S01]  /*0d50*/  HFMA2 R2, -RZ, RZ, 0, 0 ;  /* 0x00000000ff027431 */ /* 0x000fe200000001ff */
[----:B------:R-:W-:-:S11]  /*0d60*/  ISETP.NE.AND P0, PT, R15, RZ, PT ;  /* 0x000000ff0f00720c */ /* 0x000fd60003f05270 */
[----:B------:R-:W-:Y:S05]  /*0d70*/  @!P1 BRA `(.L_x_38) ;  /* 0x0000000000689947 */ /* 0x000fea0003800000 */
[----:B--2---:R0:W5:Y:S01]  /*0d80*/  LDL R7, [R1] ;  /* 0x0000000001077983 */ /* 0x0041620000100800 */
[----:B------:R-:W-:Y:S01]  /*0d90*/  LOP3.LUT R2, R12, 0xfffffffc, RZ, 0xc0, !PT ;  /* 0xfffffffc0c027812 */ /* 0x000fe200078ec0ff */
[----:B------:R-:W-:-:S04]  /*0da0*/  IMAD.MOV.U32 R4, RZ, RZ, R13 ;  /* 0x000000ffff047224 */ /* 0x000fc800078e000d */
[----:B------:R-:W-:-:S07]  /*0db0*/  IMAD.MOV R3, RZ, RZ, -R2 ;  /* 0x000000ffff037224 */ /* 0x000fce00078e0a02 */
.L_x_39:
[----:B------:R-:W2:Y:S04]  /*0dc0*/  LDL R6, [R4+-0x4] ;  /* 0xfffffc0004067983 */ /* 0x000ea80000100800 */
[----:B------:R-:W3:Y:S04]  /*0dd0*/  LDL R9, [R4] ;  /* 0x0000000004097983 */ /* 0x000ee80000100800 */
[----:B------:R-:W4:Y:S01]  /*0de0*/  LDL R8, [R4+0x4] ;  /* 0x0000040004087983 */ /* 0x000f220000100800 */
[----:B--2--5:R-:W-:-:S13]  /*0df0*/  FSETP.GT.AND P1, PT, R7, R6, PT ;  /* 0x000000060700720b */ /* 0x024fda0003f24000 */
[----:B------:R1:W-:Y:S02]  /*0e00*/  @P1 STL.64 [R4+-0x8], R6 ;  /* 0xfffff80604001387 */ /* 0x0003e40000100a00 */
[----:B-1----:R-:W-:Y:S02]  /*0e10*/  @P1 MOV R6, R7 ;  /* 0x0000000700061202 */ /* 0x002fe40000000f00 */
[----:B------:R-:W2:Y:S01]  /*0e20*/  LDL R7, [R4+0x8] ;  /* 0x0000080004077983 */ /* 0x000ea20000100800 */
[----:B------:R-:W-:Y:S02]  /*0e30*/  IADD3 R3, PT, PT, R3, 0x4, RZ ;  /* 0x0000000403037810 */ /* 0x000fe40007ffe0ff */
[----:B---3--:R-:W-:-:S13]  /*0e40*/  FSETP.GT.AND P1, PT, R6, R9, PT ;  /* 0x000000090600720b */ /* 0x008fda0003f24000 */
[----:B------:R1:W-:Y:S04]  /*0e50*/  @P1 STL [R4+-0x4], R9 ;  /* 0xfffffc0904001387 */ /* 0x0003e80000100800 */
[----:B------:R-:W-:Y:S01]  /*0e60*/  @P1 STL [R4], R6 ;  /* 0x0000000604001387 */ /* 0x000fe20000100800 */
[----:B-1----:R-:W-:-:S05]  /*0e70*/  @P1 IMAD.MOV.U32 R9, RZ, RZ, R6 ;  /* 0x000000ffff091224 */ /* 0x002fca00078e0006 */
[----:B----4-:R-:W-:-:S13]  /*0e80*/  FSETP.GT.AND P2, PT, R9, R8, PT ;  /* 0x000000080900720b */ /* 0x010fda0003f44000 */
        /* <DEDUP_REMOVED lines=9> */
.L_x_38:
[----:B------:R-:W-:Y:S05]  /*0f20*/  BSYNC.RECONVERGENT B2 ;  /* 0x0000000000027941 */ /* 0x000fea0003800200 */
.L_x_37:
[----:B------:R-:W-:Y:S05]  /*0f30*/  @!P0 BRA `(.L_x_36) ;  /* 0x00000000004c8947 */ /* 0x000fea0003800000 */
[----:B------:R-:W-:-:S05]  /*0f40*/  IMAD R2, R2, 0x4, R1 ;  /* 0x0000000402027824 */ /* 0x000fca00078e0201 */
[----:B--2---:R-:W2:Y:S01]  /*0f50*/  LDL.64 R6, [R2] ;  /* 0x0000000002067983 */ /* 0x004ea20000100a00 */
[----:B------:R-:W-:Y:S02]  /*0f60*/  ISETP.NE.AND P1, PT, R15, 0x1, PT ;  /* 0x000000010f00780c */ /* 0x000fe40003f25270 */
[-C--:B--2---:R-:W-:Y:S01]  /*0f70*/  FSETP.GT.AND P0, PT, R6, R7.reuse, PT ;  /* 0x000000070600720b */ /* 0x084fe20003f04000 */
[----:B------:R-:W-:Y:S01]  /*0f80*/  IMAD.MOV.U32 R9, RZ, RZ, R6 ;  /* 0x000000ffff097224 */ /* 0x000fe200078e0006 */
[----:B------:R-:W-:-:S11]  /*0f90*/  MOV R8, R7 ;  /* 0x0000000700087202 */ /* 0x000fd60000000f00 */
[----:B------:R1:W-:Y:S01]  /*0fa0*/  @P0 STL.64 [R2], R8 ;  /* 0x0000000802000387 */ /* 0x0003e20000100a00 */
[----:B------:R-:W-:Y:S01]  /*0fb0*/  @P0 MOV R7, R6 ;  /* 0x0000000600070202 */ /* 0x000fe20000000f00 */
[----:B------:R-:W-:Y:S06]  /*0fc0*/  @!P1 BRA `(.L_x_36) ;  /* 0x0000000000289947 */ /* 0x000fec0003800000 */
[----:B-1----:R-:W2:Y:S01]  /*0fd0*/  LDL R9, [R2+0x8] ;  /* 0x0000080002097983 */ /* 0x002ea20000100800 */
[----:B------:R-:W-:Y:S02]  /*0fe0*/  ISETP.NE.AND P1, PT, R15, 0x2, PT ;  /* 0x000000020f00780c */ /* 0x000fe40003f25270 */
[----:B--2---:R-:W-:-:S13]  /*0ff0*/  FSETP.GT.AND P0, PT, R7, R9, PT ;  /* 0x000000090700720b */ /* 0x004fda0003f04000 */
[----:B------:R-:W-:Y:S04]  /*1000*/  @P0 STL [R2+0x8], R7 ;  /* 0x0000080702000387 */ /* 0x000fe80000100800 */
[----:B------:R1:W-:Y:S02]  /*1010*/  @P0 STL [R2+0x4], R9 ;  /* 0x0000040902000387 */ /* 0x0003e40000100800 */
[----:B-1----:R-:W-:Y:S01]  /*1020*/  @P0 IMAD.MOV.U32 R9, RZ, RZ, R7 ;  /* 0x000000ffff090224 */ /* 0x002fe200078e0007 */
[----:B------:R-:W-:Y:S06]  /*1030*/  @!P1 BRA `(.L_x_36) ;  /* 0x00000000000c9947 */ /* 0x000fec0003800000 */
[----:B------:R-:W2:Y:S02]  /*1040*/  LDL R8, [R2+0xc] ;  /* 0x00000c0002087983 */ /* 0x000ea40000100800 */
[----:B--2---:R-:W-:-:S13]  /*1050*/  FSETP.GT.AND P0, PT, R9, R8, PT ;  /* 0x000000080900720b */ /* 0x004fda0003f04000 */
[----:B------:R3:W-:Y:S02]  /*1060*/  @P0 STL.64 [R2+0x8], R8 ;  /* 0x0000080802000387 */ /* 0x0007e40000100a00 */
.L_x_36:
[----:B------:R-:W-:Y:S05]  /*1070*/  BSYNC.RECONVERGENT B1 ;  /* 0x0000000000017941 */ /* 0x000fea0003800200 */
.L_x_35:
[----:B------:R-:W-:Y:S01]  /*1080*/  IADD3 R5, PT, PT, R5, 0x1, RZ ;  /* 0x0000000105057810 */ /* 0x000fe20007ffe0ff */
[----:B------:R-:W-:-:S03]  /*1090*/  VIADD R12, R12, 0xffffffff ;  /* 0xffffffff0c0c7836 */ /* 0x000fc60000000000 */
[----:B------:R-:W-:-:S13]  /*10a0*/  ISETP.NE.AND P0, PT, R5, R14, PT ;  /* 0x0000000e0500720c */ /* 0x000fda0003f05270 */
[----:B------:R-:W-:Y:S05]  /*10b0*/  @P0 BRA `(.L_x_40) ;  /* 0xfffffffc00040947 */ /* 0x000fea000383ffff */
.L_x_34:
[----:B------:R-:W-:Y:S05]  /*10c0*/  BSYNC.RECONVERGENT B0 ;  /* 0x0000000000007941 */ /* 0x000fea0003800200 */
.L_x_33:
[----:B------:R-:W-:Y:S01]  /*10d0*/  LEA.HI R0, R0, R0, RZ, 0x1 ;  /* 0x0000000000007211 */ /* 0x000fe200078f08ff */
[----:B-1-3--:R-:W1:Y:S01]  /*10e0*/  LDC.64 R2, c[0x0][0x388] ;  /* 0x0000e200ff027b82 */ /* 0x00ae620000000a00 */
[----:B------:R-:W3:Y:S02]  /*10f0*/  LDCU UR4, c[0x0][0x394] ;  /* 0x00007280ff0477ac */ /* 0x000ee40008000800 */
[----:B------:R-:W-:-:S04]  /*1100*/  SHF.R.S32.HI R0, RZ, 0x1, R0 ;  /* 0x00000001ff007819 */ /* 0x000fc80000011400 */
[----:B------:R-:W-:-:S05]  /*1110*/  LEA R0, R0, R1, 0x2 ;  /* 0x0000000100007211 */ /* 0x000fca00078e10ff */
[----:B0-----:R-:W4:Y:S01]  /*1120*/  LDL R5, [R0] ;  /* 0x0000000000057983 */ /* 0x001f220000100800 */
[----:B---3--:R-:W-:-:S04]  /*1130*/  IMAD R11, R11, UR4, R10 ;  /* 0x000000040b0b7c24 */ /* 0x008fc8000f8e020a */
[----:B-1----:R-:W-:-:S05]  /*1140*/  IMAD.WIDE R2, R11, 0x4, R2 ;  /* 0x000000040b027825 */ /* 0x002fca00078e0202 */
[----:B----4-:R-:W-:Y:S01]  /*1150*/  STG.E desc[UR6][R2.64], R5 ;  /* 0x0000000502007986 */ /* 0x010fe2000c101906 */
[----:B------:R-:W-:Y:S05]  /*1160*/  EXIT ;  /* 0x000000000000794d */ /* 0x000fea0003800000 */
.L_x_41:
        /* <DEDUP_REMOVED lines=9> */
.L_x_43:


//--------------------- .nv.shared.reserved.0     --------------------------
	.section	.nv.shared.reserved.0,"aw",@nobits
	.weak		__nv_reservedSMEM_offset_0_alias
	.size		__nv_reservedSMEM_offset_0_alias, 0, 64
	.other		__nv_reservedSMEM_offset_0_alias,@"STO_CUDA_RESERVED_SHARED STV_DEFAULT"
__nv_reservedSMEM_offset_0_alias:
	.zero		0
	.zero		64


//--------------------- .nv.constant0._Z28median_filter_kernel_textureyPfiii --------------------------
	.section	.nv.constant0._Z28median_filter_kernel_textureyPfiii,"a",@progbits
	.sectionflags	@""
	.align	4
.nv.constant0._Z28median_filter_kernel_textureyPfiii:
	.zero		924


//--------------------- .nv.constant0._Z27median_filter_kernel_globalPKfPfiii --------------------------
	.section	.nv.constant0._Z27median_filter_kernel_globalPKfPfiii,"a",@progbits
	.sectionflags	@""
	.align	4
.nv.constant0._Z27median_filter_kernel_globalPKfPfiii:
	.zero		924


//--------------------- SYMBOLS --------------------------

	.type		.nv.reservedSmem.offset0,@object
	.size		.nv.reservedSmem.offset0,0x4
